//
// Generated by NVIDIA NVVM Compiler
//
// Compiler Build ID: CL-36424714
// Cuda compilation tools, release 13.0, V13.0.88
// Based on NVVM 20.0.0
//

.version 9.0
.target sm_100
.address_size 64

	// .globl	_Z15assign_clustersPfS_Piiii
.extern .shared .align 16 .b8 shared_data[];

.visible .entry _Z15assign_clustersPfS_Piiii(
	.param .u64 .ptr .align 1 _Z15assign_clustersPfS_Piiii_param_0,
	.param .u64 .ptr .align 1 _Z15assign_clustersPfS_Piiii_param_1,
	.param .u64 .ptr .align 1 _Z15assign_clustersPfS_Piiii_param_2,
	.param .u32 _Z15assign_clustersPfS_Piiii_param_3,
	.param .u32 _Z15assign_clustersPfS_Piiii_param_4,
	.param .u32 _Z15assign_clustersPfS_Piiii_param_5
)
{
	.reg .pred 	%p<19>;
	.reg .b32 	%r<74>;
	.reg .b32 	%f<96>;
	.reg .b64 	%rd<40>;

	ld.param.u64 	%rd8, [_Z15assign_clustersPfS_Piiii_param_0];
	ld.param.u64 	%rd9, [_Z15assign_clustersPfS_Piiii_param_1];
	ld.param.u64 	%rd7, [_Z15assign_clustersPfS_Piiii_param_2];
	ld.param.u32 	%r40, [_Z15assign_clustersPfS_Piiii_param_3];
	ld.param.u32 	%r38, [_Z15assign_clustersPfS_Piiii_param_4];
	ld.param.u32 	%r39, [_Z15assign_clustersPfS_Piiii_param_5];
	cvta.to.global.u64 	%rd1, %rd9;
	cvta.to.global.u64 	%rd2, %rd8;
	mov.u32 	%r41, %ctaid.x;
	mov.u32 	%r42, %ntid.x;
	mov.u32 	%r43, %tid.x;
	mad.lo.s32 	%r1, %r41, %r42, %r43;
	setp.ge.s32 	%p1, %r1, %r40;
	@%p1 bra 	$L__BB0_23;
	setp.lt.s32 	%p2, %r38, 1;
	mov.b32 	%r73, 0;
	@%p2 bra 	$L__BB0_22;
	setp.lt.s32 	%p3, %r39, 1;
	mul.lo.s32 	%r2, %r39, %r1;
	@%p3 bra 	$L__BB0_16;
	and.b32  	%r3, %r39, 7;
	and.b32  	%r4, %r39, 3;
	and.b32  	%r5, %r39, 2147483640;
	and.b32  	%r6, %r39, 1;
	neg.s32 	%r7, %r5;
	add.s64 	%rd3, %rd2, 16;
	mov.f32 	%f84, 0f7F7FFFFF;
	mov.b32 	%r58, 0;
	mov.u32 	%r73, %r58;
$L__BB0_4:
	setp.lt.u32 	%p10, %r39, 8;
	mul.lo.s32 	%r10, %r58, %r39;
	mov.f32 	%f92, 0f00000000;
	mov.b32 	%r63, 0;
	@%p10 bra 	$L__BB0_7;
	mul.wide.u32 	%rd10, %r10, 4;
	add.s64 	%rd11, %rd1, %rd10;
	add.s64 	%rd39, %rd11, 16;
	mov.f32 	%f92, 0f00000000;
	mov.u32 	%r60, %r2;
	mov.u32 	%r61, %r7;
$L__BB0_6:
	.pragma "nounroll";
	mul.wide.s32 	%rd12, %r60, 4;
	add.s64 	%rd13, %rd3, %rd12;
	ld.global.f32 	%f26, [%rd13+-16];
	ld.global.f32 	%f27, [%rd39+-16];
	sub.f32 	%f28, %f26, %f27;
	fma.rn.f32 	%f29, %f28, %f28, %f92;
	ld.global.f32 	%f30, [%rd13+-12];
	ld.global.f32 	%f31, [%rd39+-12];
	sub.f32 	%f32, %f30, %f31;
	fma.rn.f32 	%f33, %f32, %f32, %f29;
	ld.global.f32 	%f34, [%rd13+-8];
	ld.global.f32 	%f35, [%rd39+-8];
	sub.f32 	%f36, %f34, %f35;
	fma.rn.f32 	%f37, %f36, %f36, %f33;
	ld.global.f32 	%f38, [%rd13+-4];
	ld.global.f32 	%f39, [%rd39+-4];
	sub.f32 	%f40, %f38, %f39;
	fma.rn.f32 	%f41, %f40, %f40, %f37;
	ld.global.f32 	%f42, [%rd13];
	ld.global.f32 	%f43, [%rd39];
	sub.f32 	%f44, %f42, %f43;
	fma.rn.f32 	%f45, %f44, %f44, %f41;
	ld.global.f32 	%f46, [%rd13+4];
	ld.global.f32 	%f47, [%rd39+4];
	sub.f32 	%f48, %f46, %f47;
	fma.rn.f32 	%f49, %f48, %f48, %f45;
	ld.global.f32 	%f50, [%rd13+8];
	ld.global.f32 	%f51, [%rd39+8];
	sub.f32 	%f52, %f50, %f51;
	fma.rn.f32 	%f53, %f52, %f52, %f49;
	ld.global.f32 	%f54, [%rd13+12];
	ld.global.f32 	%f55, [%rd39+12];
	sub.f32 	%f56, %f54, %f55;
	fma.rn.f32 	%f92, %f56, %f56, %f53;
	add.s32 	%r61, %r61, 8;
	add.s32 	%r60, %r60, 8;
	add.s64 	%rd39, %rd39, 32;
	setp.ne.s32 	%p11, %r61, 0;
	mov.u32 	%r63, %r5;
	@%p11 bra 	$L__BB0_6;
$L__BB0_7:
	setp.eq.s32 	%p12, %r3, 0;
	@%p12 bra 	$L__BB0_15;
	add.s32 	%r51, %r3, -1;
	setp.lt.u32 	%p13, %r51, 3;
	@%p13 bra 	$L__BB0_10;
	add.s32 	%r52, %r63, %r2;
	mul.wide.s32 	%rd14, %r52, 4;
	add.s64 	%rd15, %rd2, %rd14;
	ld.global.f32 	%f58, [%rd15];
	add.s32 	%r53, %r63, %r10;
	mul.wide.u32 	%rd16, %r53, 4;
	add.s64 	%rd17, %rd1, %rd16;
	ld.global.f32 	%f59, [%rd17];
	sub.f32 	%f60, %f58, %f59;
	fma.rn.f32 	%f61, %f60, %f60, %f92;
	ld.global.f32 	%f62, [%rd15+4];
	cvt.u64.u32 	%rd18, %r10;
	cvt.u64.u32 	%rd19, %r63;
	add.s64 	%rd20, %rd19, %rd18;
	shl.b64 	%rd21, %rd20, 2;
	add.s64 	%rd22, %rd1, %rd21;
	ld.global.f32 	%f63, [%rd22+4];
	sub.f32 	%f64, %f62, %f63;
	fma.rn.f32 	%f65, %f64, %f64, %f61;
	ld.global.f32 	%f66, [%rd15+8];
	ld.global.f32 	%f67, [%rd22+8];
	sub.f32 	%f68, %f66, %f67;
	fma.rn.f32 	%f69, %f68, %f68, %f65;
	ld.global.f32 	%f70, [%rd15+12];
	ld.global.f32 	%f71, [%rd22+12];
	sub.f32 	%f72, %f70, %f71;
	fma.rn.f32 	%f92, %f72, %f72, %f69;
	add.s32 	%r63, %r63, 4;
$L__BB0_10:
	setp.eq.s32 	%p14, %r4, 0;
	@%p14 bra 	$L__BB0_15;
	setp.eq.s32 	%p15, %r4, 1;
	@%p15 bra 	$L__BB0_13;
	add.s32 	%r54, %r63, %r2;
	mul.wide.s32 	%rd23, %r54, 4;
	add.s64 	%rd24, %rd2, %rd23;
	ld.global.f32 	%f74, [%rd24];
	add.s32 	%r55, %r63, %r10;
	mul.wide.u32 	%rd25, %r55, 4;
	add.s64 	%rd26, %rd1, %rd25;
	ld.global.f32 	%f75, [%rd26];
	sub.f32 	%f76, %f74, %f75;
	fma.rn.f32 	%f77, %f76, %f76, %f92;
	ld.global.f32 	%f78, [%rd24+4];
	cvt.u64.u32 	%rd27, %r10;
	cvt.u64.u32 	%rd28, %r63;
	add.s64 	%rd29, %rd28, %rd27;
	shl.b64 	%rd30, %rd29, 2;
	add.s64 	%rd31, %rd1, %rd30;
	ld.global.f32 	%f79, [%rd31+4];
	sub.f32 	%f80, %f78, %f79;
	fma.rn.f32 	%f92, %f80, %f80, %f77;
	add.s32 	%r63, %r63, 2;
$L__BB0_13:
	setp.eq.s32 	%p16, %r6, 0;
	@%p16 bra 	$L__BB0_15;
	add.s32 	%r56, %r63, %r2;
	mul.wide.s32 	%rd32, %r56, 4;
	add.s64 	%rd33, %rd2, %rd32;
	ld.global.f32 	%f81, [%rd33];
	add.s32 	%r57, %r63, %r10;
	mul.wide.u32 	%rd34, %r57, 4;
	add.s64 	%rd35, %rd1, %rd34;
	ld.global.f32 	%f82, [%rd35];
	sub.f32 	%f83, %f81, %f82;
	fma.rn.f32 	%f92, %f83, %f83, %f92;
$L__BB0_15:
	setp.lt.f32 	%p17, %f92, %f84;
	selp.f32 	%f84, %f92, %f84, %p17;
	selp.b32 	%r73, %r58, %r73, %p17;
	add.s32 	%r58, %r58, 1;
	setp.eq.s32 	%p18, %r58, %r38;
	@%p18 bra 	$L__BB0_22;
	bra.uni 	$L__BB0_4;
$L__BB0_16:
	and.b32  	%r22, %r38, 3;
	setp.lt.u32 	%p4, %r38, 4;
	mov.f32 	%f94, 0f7F7FFFFF;
	mov.b32 	%r70, 0;
	mov.u32 	%r73, %r70;
	@%p4 bra 	$L__BB0_19;
	and.b32  	%r70, %r38, 2147483644;
	mov.f32 	%f94, 0f7F7FFFFF;
	mov.b32 	%r65, 0;
	mov.u32 	%r73, %r65;
$L__BB0_18:
	setp.gt.f32 	%p5, %f94, 0f00000000;
	selp.f32 	%f94, 0f00000000, %f94, %p5;
	selp.b32 	%r73, %r65, %r73, %p5;
	add.s32 	%r65, %r65, 4;
	setp.ne.s32 	%p6, %r65, %r70;
	@%p6 bra 	$L__BB0_18;
$L__BB0_19:
	setp.eq.s32 	%p7, %r22, 0;
	@%p7 bra 	$L__BB0_22;
	mov.b32 	%r72, 0;
$L__BB0_21:
	.pragma "nounroll";
	setp.gt.f32 	%p8, %f94, 0f00000000;
	selp.f32 	%f94, 0f00000000, %f94, %p8;
	selp.b32 	%r73, %r70, %r73, %p8;
	add.s32 	%r70, %r70, 1;
	add.s32 	%r72, %r72, 1;
	setp.ne.s32 	%p9, %r72, %r22;
	@%p9 bra 	$L__BB0_21;
$L__BB0_22:
	cvta.to.global.u64 	%rd36, %rd7;
	mul.wide.s32 	%rd37, %r1, 4;
	add.s64 	%rd38, %rd36, %rd37;
	st.global.u32 	[%rd38], %r73;
$L__BB0_23:
	ret;

}
	// .globl	_Z16update_centroidsPfS_PiS0_iii
.visible .entry _Z16update_centroidsPfS_PiS0_iii(
	.param .u64 .ptr .align 1 _Z16update_centroidsPfS_PiS0_iii_param_0,
	.param .u64 .ptr .align 1 _Z16update_centroidsPfS_PiS0_iii_param_1,
	.param .u64 .ptr .align 1 _Z16update_centroidsPfS_PiS0_iii_param_2,
	.param .u64 .ptr .align 1 _Z16update_centroidsPfS_PiS0_iii_param_3,
	.param .u32 _Z16update_centroidsPfS_PiS0_iii_param_4,
	.param .u32 _Z16update_centroidsPfS_PiS0_iii_param_5,
	.param .u32 _Z16update_centroidsPfS_PiS0_iii_param_6
)
{
	.reg .pred 	%p<20>;
	.reg .b32 	%r<99>;
	.reg .b32 	%f<59>;
	.reg .b64 	%rd<32>;

	ld.param.u64 	%rd6, [_Z16update_centroidsPfS_PiS0_iii_param_0];
	ld.param.u64 	%rd4, [_Z16update_centroidsPfS_PiS0_iii_param_2];
	ld.param.u64 	%rd5, [_Z16update_centroidsPfS_PiS0_iii_param_3];
	ld.param.u32 	%r53, [_Z16update_centroidsPfS_PiS0_iii_param_4];
	ld.param.u32 	%r54, [_Z16update_centroidsPfS_PiS0_iii_param_6];
	cvta.to.global.u64 	%rd1, %rd6;
	mov.u32 	%r1, %tid.x;
	mul.lo.s32 	%r2, %r54, %r1;
	setp.lt.s32 	%p1, %r54, 1;
	@%p1 bra 	$L__BB1_13;
	and.b32  	%r3, %r54, 15;
	setp.lt.u32 	%p2, %r54, 16;
	mov.b32 	%r86, 0;
	@%p2 bra 	$L__BB1_4;
	and.b32  	%r86, %r54, 2147483632;
	neg.s32 	%r84, %r86;
	shl.b32 	%r56, %r2, 2;
	mov.u32 	%r57, shared_data;
	add.s32 	%r58, %r56, %r57;
	add.s32 	%r83, %r58, 32;
$L__BB1_3:
	.pragma "nounroll";
	mov.b32 	%r59, 0;
	st.shared.u32 	[%r83+-32], %r59;
	st.shared.u32 	[%r83+-28], %r59;
	st.shared.u32 	[%r83+-24], %r59;
	st.shared.u32 	[%r83+-20], %r59;
	st.shared.u32 	[%r83+-16], %r59;
	st.shared.u32 	[%r83+-12], %r59;
	st.shared.u32 	[%r83+-8], %r59;
	st.shared.u32 	[%r83+-4], %r59;
	st.shared.u32 	[%r83], %r59;
	st.shared.u32 	[%r83+4], %r59;
	st.shared.u32 	[%r83+8], %r59;
	st.shared.u32 	[%r83+12], %r59;
	st.shared.u32 	[%r83+16], %r59;
	st.shared.u32 	[%r83+20], %r59;
	st.shared.u32 	[%r83+24], %r59;
	st.shared.u32 	[%r83+28], %r59;
	add.s32 	%r84, %r84, 16;
	add.s32 	%r83, %r83, 64;
	setp.ne.s32 	%p3, %r84, 0;
	@%p3 bra 	$L__BB1_3;
$L__BB1_4:
	setp.eq.s32 	%p4, %r3, 0;
	@%p4 bra 	$L__BB1_13;
	and.b32  	%r12, %r54, 7;
	setp.lt.u32 	%p5, %r3, 8;
	@%p5 bra 	$L__BB1_7;
	add.s32 	%r60, %r86, %r2;
	shl.b32 	%r61, %r60, 2;
	mov.u32 	%r62, shared_data;
	add.s32 	%r63, %r62, %r61;
	mov.b32 	%r64, 0;
	st.shared.u32 	[%r63], %r64;
	st.shared.u32 	[%r63+4], %r64;
	st.shared.u32 	[%r63+8], %r64;
	st.shared.u32 	[%r63+12], %r64;
	st.shared.u32 	[%r63+16], %r64;
	st.shared.u32 	[%r63+20], %r64;
	st.shared.u32 	[%r63+24], %r64;
	st.shared.u32 	[%r63+28], %r64;
	add.s32 	%r86, %r86, 8;
$L__BB1_7:
	setp.eq.s32 	%p6, %r12, 0;
	@%p6 bra 	$L__BB1_13;
	and.b32  	%r15, %r54, 3;
	setp.lt.u32 	%p7, %r12, 4;
	@%p7 bra 	$L__BB1_10;
	add.s32 	%r65, %r86, %r2;
	shl.b32 	%r66, %r65, 2;
	mov.u32 	%r67, shared_data;
	add.s32 	%r68, %r67, %r66;
	mov.b32 	%r69, 0;
	st.shared.u32 	[%r68], %r69;
	st.shared.u32 	[%r68+4], %r69;
	st.shared.u32 	[%r68+8], %r69;
	st.shared.u32 	[%r68+12], %r69;
	add.s32 	%r86, %r86, 4;
$L__BB1_10:
	setp.eq.s32 	%p8, %r15, 0;
	@%p8 bra 	$L__BB1_13;
	add.s32 	%r70, %r86, %r2;
	shl.b32 	%r71, %r70, 2;
	mov.u32 	%r72, shared_data;
	add.s32 	%r89, %r72, %r71;
	neg.s32 	%r88, %r15;
$L__BB1_12:
	.pragma "nounroll";
	mov.b32 	%r73, 0;
	st.shared.u32 	[%r89], %r73;
	add.s32 	%r89, %r89, 4;
	add.s32 	%r88, %r88, 1;
	setp.ne.s32 	%p9, %r88, 0;
	@%p9 bra 	$L__BB1_12;
$L__BB1_13:
	mov.u32 	%r74, %ctaid.x;
	mov.u32 	%r75, %ntid.x;
	mad.lo.s32 	%r24, %r74, %r75, %r1;
	setp.ge.s32 	%p10, %r24, %r53;
	@%p10 bra 	$L__BB1_27;
	setp.lt.s32 	%p11, %r54, 1;
	cvta.to.global.u64 	%rd7, %rd4;
	mul.wide.s32 	%rd8, %r24, 4;
	add.s64 	%rd9, %rd7, %rd8;
	ld.global.u32 	%r25, [%rd9];
	cvta.to.global.u64 	%rd10, %rd5;
	mul.wide.s32 	%rd11, %r25, 4;
	add.s64 	%rd12, %rd10, %rd11;
	atom.global.add.u32 	%r76, [%rd12], 1;
	@%p11 bra 	$L__BB1_27;
	mul.lo.s32 	%r26, %r25, %r54;
	mul.lo.s32 	%r27, %r54, %r24;
	setp.lt.u32 	%p12, %r54, 16;
	mov.b32 	%r94, 0;
	@%p12 bra 	$L__BB1_18;
	and.b32  	%r94, %r54, 2147483632;
	neg.s32 	%r92, %r94;
	mov.u32 	%r90, %r27;
	mov.u32 	%r91, %r26;
$L__BB1_17:
	.pragma "nounroll";
	ld.param.u64 	%rd30, [_Z16update_centroidsPfS_PiS0_iii_param_1];
	mul.wide.s32 	%rd13, %r91, 4;
	cvta.to.global.u64 	%rd14, %rd30;
	add.s64 	%rd15, %rd14, %rd13;
	mul.wide.s32 	%rd16, %r90, 4;
	add.s64 	%rd17, %rd1, %rd16;
	ld.global.f32 	%f1, [%rd17];
	atom.global.add.f32 	%f2, [%rd15], %f1;
	ld.global.f32 	%f3, [%rd17+4];
	atom.global.add.f32 	%f4, [%rd15+4], %f3;
	ld.global.f32 	%f5, [%rd17+8];
	atom.global.add.f32 	%f6, [%rd15+8], %f5;
	ld.global.f32 	%f7, [%rd17+12];
	atom.global.add.f32 	%f8, [%rd15+12], %f7;
	ld.global.f32 	%f9, [%rd17+16];
	atom.global.add.f32 	%f10, [%rd15+16], %f9;
	ld.global.f32 	%f11, [%rd17+20];
	atom.global.add.f32 	%f12, [%rd15+20], %f11;
	ld.global.f32 	%f13, [%rd17+24];
	atom.global.add.f32 	%f14, [%rd15+24], %f13;
	ld.global.f32 	%f15, [%rd17+28];
	atom.global.add.f32 	%f16, [%rd15+28], %f15;
	ld.global.f32 	%f17, [%rd17+32];
	atom.global.add.f32 	%f18, [%rd15+32], %f17;
	ld.global.f32 	%f19, [%rd17+36];
	atom.global.add.f32 	%f20, [%rd15+36], %f19;
	ld.global.f32 	%f21, [%rd17+40];
	atom.global.add.f32 	%f22, [%rd15+40], %f21;
	ld.global.f32 	%f23, [%rd17+44];
	atom.global.add.f32 	%f24, [%rd15+44], %f23;
	ld.global.f32 	%f25, [%rd17+48];
	atom.global.add.f32 	%f26, [%rd15+48], %f25;
	ld.global.f32 	%f27, [%rd17+52];
	atom.global.add.f32 	%f28, [%rd15+52], %f27;
	ld.global.f32 	%f29, [%rd17+56];
	atom.global.add.f32 	%f30, [%rd15+56], %f29;
	ld.global.f32 	%f31, [%rd17+60];
	atom.global.add.f32 	%f32, [%rd15+60], %f31;
	add.s32 	%r92, %r92, 16;
	add.s32 	%r91, %r91, 16;
	add.s32 	%r90, %r90, 16;
	setp.ne.s32 	%p13, %r92, 0;
	@%p13 bra 	$L__BB1_17;
$L__BB1_18:
	and.b32  	%r37, %r54, 15;
	setp.eq.s32 	%p14, %r37, 0;
	@%p14 bra 	$L__BB1_27;
	ld.param.u64 	%rd31, [_Z16update_centroidsPfS_PiS0_iii_param_1];
	cvta.to.global.u64 	%rd2, %rd31;
	and.b32  	%r38, %r54, 7;
	setp.lt.u32 	%p15, %r37, 8;
	@%p15 bra 	$L__BB1_21;
	add.s32 	%r79, %r94, %r26;
	mul.wide.s32 	%rd18, %r79, 4;
	add.s64 	%rd19, %rd2, %rd18;
	add.s32 	%r80, %r94, %r27;
	mul.wide.s32 	%rd20, %r80, 4;
	add.s64 	%rd21, %rd1, %rd20;
	ld.global.f32 	%f33, [%rd21];
	atom.global.add.f32 	%f34, [%rd19], %f33;
	ld.global.f32 	%f35, [%rd21+4];
	atom.global.add.f32 	%f36, [%rd19+4], %f35;
	ld.global.f32 	%f37, [%rd21+8];
	atom.global.add.f32 	%f38, [%rd19+8], %f37;
	ld.global.f32 	%f39, [%rd21+12];
	atom.global.add.f32 	%f40, [%rd19+12], %f39;
	ld.global.f32 	%f41, [%rd21+16];
	atom.global.add.f32 	%f42, [%rd19+16], %f41;
	ld.global.f32 	%f43, [%rd21+20];
	atom.global.add.f32 	%f44, [%rd19+20], %f43;
	ld.global.f32 	%f45, [%rd21+24];
	atom.global.add.f32 	%f46, [%rd19+24], %f45;
	ld.global.f32 	%f47, [%rd21+28];
	atom.global.add.f32 	%f48, [%rd19+28], %f47;
	add.s32 	%r94, %r94, 8;
$L__BB1_21:
	setp.eq.s32 	%p16, %r38, 0;
	@%p16 bra 	$L__BB1_27;
	and.b32  	%r41, %r54, 3;
	setp.lt.u32 	%p17, %r38, 4;
	@%p17 bra 	$L__BB1_24;
	add.s32 	%r81, %r94, %r26;
	mul.wide.s32 	%rd22, %r81, 4;
	add.s64 	%rd23, %rd2, %rd22;
	add.s32 	%r82, %r94, %r27;
	mul.wide.s32 	%rd24, %r82, 4;
	add.s64 	%rd25, %rd1, %rd24;
	ld.global.f32 	%f49, [%rd25];
	atom.global.add.f32 	%f50, [%rd23], %f49;
	ld.global.f32 	%f51, [%rd25+4];
	atom.global.add.f32 	%f52, [%rd23+4], %f51;
	ld.global.f32 	%f53, [%rd25+8];
	atom.global.add.f32 	%f54, [%rd23+8], %f53;
	ld.global.f32 	%f55, [%rd25+12];
	atom.global.add.f32 	%f56, [%rd23+12], %f55;
	add.s32 	%r94, %r94, 4;
$L__BB1_24:
	setp.eq.s32 	%p18, %r41, 0;
	@%p18 bra 	$L__BB1_27;
	add.s32 	%r98, %r94, %r27;
	add.s32 	%r97, %r94, %r26;
	neg.s32 	%r96, %r41;
$L__BB1_26:
	.pragma "nounroll";
	mul.wide.s32 	%rd26, %r98, 4;
	add.s64 	%rd27, %rd1, %rd26;
	mul.wide.s32 	%rd28, %r97, 4;
	add.s64 	%rd29, %rd2, %rd28;
	ld.global.f32 	%f57, [%rd27];
	atom.global.add.f32 	%f58, [%rd29], %f57;
	add.s32 	%r98, %r98, 1;
	add.s32 	%r97, %r97, 1;
	add.s32 	%r96, %r96, 1;
	setp.ne.s32 	%p19, %r96, 0;
	@%p19 bra 	$L__BB1_26;
$L__BB1_27:
	ret;

}


// ===== COMPILED SASS (sm_100) =====

	.target	sm_100

	.elftype	@"ET_EXEC"


//--------------------- .note.nv.tkinfo           --------------------------
	.section	.note.nv.tkinfo,"",@"SHT_NOTE"
	.sectionflags	@"SHF_NOTE_NV_TKINFO"
	.tkinfo
        /*0018*/ 	.word	0x00000002
        /*0030*/ 	.string	""
        /*0030*/ 	.string	"ptxas"
        /*0030*/ 	.string	"Cuda compilation tools, release 13.0, V13.0.88"
        /*0030*/ 	.string	"Build cuda_13.0.r13.0/compiler.36424714_0"
        /*0030*/ 	.string	"-arch sm_100 -m 64 "



//--------------------- .note.nv.cuinfo           --------------------------
	.section	.note.nv.cuinfo,"",@"SHT_NOTE"
	.sectionflags	@"SHF_NOTE_NV_CUINFO"
        /*0018*/ 	.short	0x0002
        /*001a*/ 	.short	0x0064
        /*001c*/ 	.short	0x0082
	.zero		2


//--------------------- .nv.info                  --------------------------
	.section	.nv.info,"",@"SHT_CUDA_INFO"
	.align	4


	//----- nvinfo : EIATTR_REGCOUNT
	.align		4
        /*0000*/ 	.byte	0x04, 0x2f
        /*0002*/ 	.short	(.L_1 - .L_0)
	.align		4
.L_0:
        /*0004*/ 	.word	index@(_Z15assign_clustersPfS_Piiii)
        /*0008*/ 	.word	0x0000001f


	//----- nvinfo : EIATTR_FRAME_SIZE
	.align		4
.L_1:
        /*000c*/ 	.byte	0x04, 0x11
        /*000e*/ 	.short	(.L_3 - .L_2)
	.align		4
.L_2:
        /*0010*/ 	.word	index@(_Z15assign_clustersPfS_Piiii)
        /*0014*/ 	.word	0x00000000


	//----- nvinfo : EIATTR_REGCOUNT
	.align		4
.L_3:
        /*0018*/ 	.byte	0x04, 0x2f
        /*001a*/ 	.short	(.L_5 - .L_4)
	.align		4
.L_4:
        /*001c*/ 	.word	index@(_Z16update_centroidsPfS_PiS0_iii)
        /*0020*/ 	.word	0x0000001a


	//----- nvinfo : EIATTR_FRAME_SIZE
	.align		4
.L_5:
        /*0024*/ 	.byte	0x04, 0x11
        /*0026*/ 	.short	(.L_7 - .L_6)
	.align		4
.L_6:
        /*0028*/ 	.word	index@(_Z16update_centroidsPfS_PiS0_iii)
        /*002c*/ 	.word	0x00000000


	//----- nvinfo : EIATTR_MIN_STACK_SIZE
	.align		4
.L_7:
        /*0030*/ 	.byte	0x04, 0x12
        /*0032*/ 	.short	(.L_9 - .L_8)
	.align		4
.L_8:
        /*0034*/ 	.word	index@(_Z16update_centroidsPfS_PiS0_iii)
        /*0038*/ 	.word	0x00000000


	//----- nvinfo : EIATTR_MIN_STACK_SIZE
	.align		4
.L_9:
        /*003c*/ 	.byte	0x04, 0x12
        /*003e*/ 	.short	(.L_11 - .L_10)
	.align		4
.L_10:
        /*0040*/ 	.word	index@(_Z15assign_clustersPfS_Piiii)
        /*0044*/ 	.word	0x00000000
.L_11:


//--------------------- .nv.compat                --------------------------
	.section	.nv.compat,"",@"SHT_CUDA_COMPAT_INFO"
	.align	4
        /*0000*/ 	.byte	0x02, 0x09, 0x00, 0x00, 0x02, 0x02, 0x01, 0x00, 0x02, 0x05, 0x05, 0x00, 0x03, 0x07, 0x01, 0x01
        /*0010*/ 	.byte	0x02, 0x03, 0x00, 0x00, 0x02, 0x06, 0x01, 0x00, 0x04, 0x0b, 0x08, 0x00, 0x09, 0x00, 0x00, 0x00
        /*0020*/ 	.byte	0x00, 0x00, 0x00, 0x00


//--------------------- .nv.info._Z16update_centroidsPfS_PiS0_iii --------------------------
	.section	.nv.info._Z16update_centroidsPfS_PiS0_iii,"",@"SHT_CUDA_INFO"
	.sectionflags	@""
	.align	4


	//----- nvinfo : EIATTR_CUDA_API_VERSION
	.align		4
        /*0000*/ 	.byte	0x04, 0x37
        /*0002*/ 	.short	(.L_13 - .L_12)
.L_12:
        /*0004*/ 	.word	0x00000082


	//----- nvinfo : EIATTR_KPARAM_INFO
	.align		4
.L_13:
        /*0008*/ 	.byte	0x04, 0x17
        /*000a*/ 	.short	(.L_15 - .L_14)
.L_14:
        /*000c*/ 	.word	0x00000000
        /*0010*/ 	.short	0x0006
        /*0012*/ 	.short	0x0028
        /*0014*/ 	.byte	0x00, 0xf0, 0x11, 0x00


	//----- nvinfo : EIATTR_KPARAM_INFO
	.align		4
.L_15:
        /*0018*/ 	.byte	0x04, 0x17
        /*001a*/ 	.short	(.L_17 - .L_16)
.L_16:
        /*001c*/ 	.word	0x00000000
        /*0020*/ 	.short	0x0005
        /*0022*/ 	.short	0x0024
        /*0024*/ 	.byte	0x00, 0xf0, 0x11, 0x00


	//----- nvinfo : EIATTR_KPARAM_INFO
	.align		4
.L_17:
        /*0028*/ 	.byte	0x04, 0x17
        /*002a*/ 	.short	(.L_19 - .L_18)
.L_18:
        /*002c*/ 	.word	0x00000000
        /*0030*/ 	.short	0x0004
        /*0032*/ 	.short	0x0020
        /*0034*/ 	.byte	0x00, 0xf0, 0x11, 0x00


	//----- nvinfo : EIATTR_KPARAM_INFO
	.align		4
.L_19:
        /*0038*/ 	.byte	0x04, 0x17
        /*003a*/ 	.short	(.L_21 - .L_20)
.L_20:
        /*003c*/ 	.word	0x00000000
        /*0040*/ 	.short	0x0003
        /*0042*/ 	.short	0x0018
        /*0044*/ 	.byte	0x00, 0xf5, 0x21, 0x00


	//----- nvinfo : EIATTR_KPARAM_INFO
	.align		4
.L_21:
        /*0048*/ 	.byte	0x04, 0x17
        /*004a*/ 	.short	(.L_23 - .L_22)
.L_22:
        /*004c*/ 	.word	0x00000000
        /*0050*/ 	.short	0x0002
        /*0052*/ 	.short	0x0010
        /*0054*/ 	.byte	0x00, 0xf5, 0x21, 0x00


	//----- nvinfo : EIATTR_KPARAM_INFO
	.align		4
.L_23:
        /*0058*/ 	.byte	0x04, 0x17
        /*005a*/ 	.short	(.L_25 - .L_24)
.L_24:
        /*005c*/ 	.word	0x00000000
        /*0060*/ 	.short	0x0001
        /*0062*/ 	.short	0x0008
        /*0064*/ 	.byte	0x00, 0xf5, 0x21, 0x00


	//----- nvinfo : EIATTR_KPARAM_INFO
	.align		4
.L_25:
        /*0068*/ 	.byte	0x04, 0x17
        /*006a*/ 	.short	(.L_27 - .L_26)
.L_26:
        /*006c*/ 	.word	0x00000000
        /*0070*/ 	.short	0x0000
        /*0072*/ 	.short	0x0000
        /*0074*/ 	.byte	0x00, 0xf5, 0x21, 0x00


	//----- nvinfo : EIATTR_SPARSE_MMA_MASK
	.align		4
.L_27:
        /*0078*/ 	.byte	0x03, 0x50
        /*007a*/ 	.short	0x0000


	//----- nvinfo : EIATTR_MAXREG_COUNT
	.align		4
        /*007c*/ 	.byte	0x03, 0x1b
        /*007e*/ 	.short	0x00ff


	//----- nvinfo : EIATTR_MERCURY_ISA_VERSION
	.align		4
        /*0080*/ 	.byte	0x03, 0x5f
        /*0082*/ 	.short	0x0101


	//----- nvinfo : EIATTR_VRC_CTA_INIT_COUNT
	.align		4
        /*0084*/ 	.byte	0x02, 0x4a
	.zero		1
	.zero		1


	//----- nvinfo : EIATTR_EXIT_INSTR_OFFSETS
	.align		4
        /*0088*/ 	.byte	0x04, 0x1c
        /*008a*/ 	.short	(.L_29 - .L_28)


	//   ....[0]....
.L_28:
        /*008c*/ 	.word	0x00000590


	//   ....[1]....
        /*0090*/ 	.word	0x00000620


	//   ....[2]....
        /*0094*/ 	.word	0x00000960


	//   ....[3]....
        /*0098*/ 	.word	0x00000b20


	//   ....[4]....
        /*009c*/ 	.word	0x00000c60


	//   ....[5]....
        /*00a0*/ 	.word	0x00000d50


	//----- nvinfo : EIATTR_CBANK_PARAM_SIZE
	.align		4
.L_29:
        /*00a4*/ 	.byte	0x03, 0x19
        /*00a6*/ 	.short	0x002c


	//----- nvinfo : EIATTR_PARAM_CBANK
	.align		4
        /*00a8*/ 	.byte	0x04, 0x0a
        /*00aa*/ 	.short	(.L_31 - .L_30)
	.align		4
.L_30:
        /*00ac*/ 	.word	index@(.nv.constant0._Z16update_centroidsPfS_PiS0_iii)
        /*00b0*/ 	.short	0x0380
        /*00b2*/ 	.short	0x002c


	//----- nvinfo : EIATTR_SW_WAR
	.align		4
.L_31:
        /*00b4*/ 	.byte	0x04, 0x36
        /*00b6*/ 	.short	(.L_33 - .L_32)
.L_32:
        /*00b8*/ 	.word	0x00000008
.L_33:


//--------------------- .nv.info._Z15assign_clustersPfS_Piiii --------------------------
	.section	.nv.info._Z15assign_clustersPfS_Piiii,"",@"SHT_CUDA_INFO"
	.sectionflags	@""
	.align	4


	//----- nvinfo : EIATTR_CUDA_API_VERSION
	.align		4
        /*0000*/ 	.byte	0x04, 0x37
        /*0002*/ 	.short	(.L_35 - .L_34)
.L_34:
        /*0004*/ 	.word	0x00000082


	//----- nvinfo : EIATTR_KPARAM_INFO
	.align		4
.L_35:
        /*0008*/ 	.byte	0x04, 0x17
        /*000a*/ 	.short	(.L_37 - .L_36)
.L_36:
        /*000c*/ 	.word	0x00000000
        /*0010*/ 	.short	0x0005
        /*0012*/ 	.short	0x0020
        /*0014*/ 	.byte	0x00, 0xf0, 0x11, 0x00


	//----- nvinfo : EIATTR_KPARAM_INFO
	.align		4
.L_37:
        /*0018*/ 	.byte	0x04, 0x17
        /*001a*/ 	.short	(.L_39 - .L_38)
.L_38:
        /*001c*/ 	.word	0x00000000
        /*0020*/ 	.short	0x0004
        /*0022*/ 	.short	0x001c
        /*0024*/ 	.byte	0x00, 0xf0, 0x11, 0x00


	//----- nvinfo : EIATTR_KPARAM_INFO
	.align		4
.L_39:
        /*0028*/ 	.byte	0x04, 0x17
        /*002a*/ 	.short	(.L_41 - .L_40)
.L_40:
        /*002c*/ 	.word	0x00000000
        /*0030*/ 	.short	0x0003
        /*0032*/ 	.short	0x0018
        /*0034*/ 	.byte	0x00, 0xf0, 0x11, 0x00


	//----- nvinfo : EIATTR_KPARAM_INFO
	.align		4
.L_41:
        /*0038*/ 	.byte	0x04, 0x17
        /*003a*/ 	.short	(.L_43 - .L_42)
.L_42:
        /*003c*/ 	.word	0x00000000
        /*0040*/ 	.short	0x0002
        /*0042*/ 	.short	0x0010
        /*0044*/ 	.byte	0x00, 0xf5, 0x21, 0x00


	//----- nvinfo : EIATTR_KPARAM_INFO
	.align		4
.L_43:
        /*0048*/ 	.byte	0x04, 0x17
        /*004a*/ 	.short	(.L_45 - .L_44)
.L_44:
        /*004c*/ 	.word	0x00000000
        /*0050*/ 	.short	0x0001
        /*0052*/ 	.short	0x0008
        /*0054*/ 	.byte	0x00, 0xf5, 0x21, 0x00


	//----- nvinfo : EIATTR_KPARAM_INFO
	.align		4
.L_45:
        /*0058*/ 	.byte	0x04, 0x17
        /*005a*/ 	.short	(.L_47 - .L_46)
.L_46:
        /*005c*/ 	.word	0x00000000
        /*0060*/ 	.short	0x0000
        /*0062*/ 	.short	0x0000
        /*0064*/ 	.byte	0x00, 0xf5, 0x21, 0x00


	//----- nvinfo : EIATTR_SPARSE_MMA_MASK
	.align		4
.L_47:
        /*0068*/ 	.byte	0x03, 0x50
        /*006a*/ 	.short	0x0000


	//----- nvinfo : EIATTR_MAXREG_COUNT
	.align		4
        /*006c*/ 	.byte	0x03, 0x1b
        /*006e*/ 	.short	0x00ff


	//----- nvinfo : EIATTR_MERCURY_ISA_VERSION
	.align		4
        /*0070*/ 	.byte	0x03, 0x5f
        /*0072*/ 	.short	0x0101


	//----- nvinfo : EIATTR_VRC_CTA_INIT_COUNT
	.align		4
        /*0074*/ 	.byte	0x02, 0x4a
	.zero		1
	.zero		1


	//----- nvinfo : EIATTR_EXIT_INSTR_OFFSETS
	.align		4
        /*0078*/ 	.byte	0x04, 0x1c
        /*007a*/ 	.short	(.L_49 - .L_48)


	//   ....[0]....
.L_48:
        /*007c*/ 	.word	0x00000070


	//   ....[1]....
        /*0080*/ 	.word	0x00000e00


	//----- nvinfo : EIATTR_CBANK_PARAM_SIZE
	.align		4
.L_49:
        /*0084*/ 	.byte	0x03, 0x19
        /*0086*/ 	.short	0x0024


	//----- nvinfo : EIATTR_PARAM_CBANK
	.align		4
        /*0088*/ 	.byte	0x04, 0x0a
        /*008a*/ 	.short	(.L_51 - .L_50)
	.align		4
.L_50:
        /*008c*/ 	.word	index@(.nv.constant0._Z15assign_clustersPfS_Piiii)
        /*0090*/ 	.short	0x0380
        /*0092*/ 	.short	0x0024


	//----- nvinfo : EIATTR_SW_WAR
	.align		4
.L_51:
        /*0094*/ 	.byte	0x04, 0x36
        /*0096*/ 	.short	(.L_53 - .L_52)
.L_52:
        /*0098*/ 	.word	0x00000008
.L_53:


//--------------------- .nv.callgraph             --------------------------
	.section	.nv.callgraph,"",@"SHT_CUDA_CALLGRAPH"
	.align	4
	.sectionentsize	8
	.align		4
        /*0000*/ 	.word	0x00000000
	.align		4
        /*0004*/ 	.word	0xffffffff
	.align		4
        /*0008*/ 	.word	0x00000000
	.align		4
        /*000c*/ 	.word	0xfffffffe
	.align		4
        /*0010*/ 	.word	0x00000000
	.align		4
        /*0014*/ 	.word	0xfffffffd
	.align		4
        /*0018*/ 	.word	0x00000000
	.align		4
        /*001c*/ 	.word	0xfffffffc


//--------------------- .text._Z16update_centroidsPfS_PiS0_iii --------------------------
	.section	.text._Z16update_centroidsPfS_PiS0_iii,"ax",@progbits
	.align	128
        .global         _Z16update_centroidsPfS_PiS0_iii
        .type           _Z16update_centroidsPfS_PiS0_iii,@function
        .size           _Z16update_centroidsPfS_PiS0_iii,(.L_x_26 - _Z16update_centroidsPfS_PiS0_iii)
        .other          _Z16update_centroidsPfS_PiS0_iii,@"STO_CUDA_ENTRY STV_DEFAULT"
_Z16update_centroidsPfS_PiS0_iii:
.text._Z16update_centroidsPfS_PiS0_iii:
[----:B------:R-:W-:Y:S08]  /*0000*/  LDC R1, c[0x0][0x37c] ;  /* 0x0000df00ff017b82 */ /* 0x000ff00000000800 */
[----:B------:R-:W0:Y:S01]  /*0010*/  LDC R0, c[0x0][0x3a8] ;  /* 0x0000ea00ff007b82 */ /* 0x000e220000000800 */
[----:B------:R-:W1:Y:S01]  /*0020*/  S2R R7, SR_TID.X ;  /* 0x0000000000077919 */ /* 0x000e620000002100 */
[----:B0-----:R-:W-:-:S13]  /*0030*/  ISETP.GE.AND P0, PT, R0, 0x1, PT ;  /* 0x000000010000780c */ /* 0x001fda0003f06270 */
[----:B-1----:R-:W-:Y:S05]  /*0040*/  @!P0 BRA `(.L_x_0) ;  /* 0x00000004003c8947 */ /* 0x002fea0003800000 */
[C---:B------:R-:W-:Y:S01]  /*0050*/  ISETP.GE.U32.AND P2, PT, R0.reuse, 0x10, PT ;  /* 0x000000100000780c */ /* 0x040fe20003f46070 */
[----:B------:R-:W-:Y:S01]  /*0060*/  IMAD R2, R7, R0, RZ ;  /* 0x0000000007027224 */ /* 0x000fe200078e02ff */
[----:B------:R-:W-:Y:S01]  /*0070*/  LOP3.LUT R6, R0, 0xf, RZ, 0xc0, !PT ;  /* 0x0000000f00067812 */ /* 0x000fe200078ec0ff */
[----:B------:R-:W-:-:S03]  /*0080*/  IMAD.MOV.U32 R3, RZ, RZ, RZ ;  /* 0x000000ffff037224 */ /* 0x000fc600078e00ff */
[----:B------:R-:W-:-:S07]  /*0090*/  ISETP.NE.AND P1, PT, R6, RZ, PT ;  /* 0x000000ff0600720c */ /* 0x000fce0003f25270 */
[----:B------:R-:W-:Y:S06]  /*00a0*/  @!P2 BRA `(.L_x_1) ;  /* 0x00000000006ca947 */ /* 0x000fec0003800000 */
[----:B------:R-:W0:Y:S01]  /*00b0*/  S2UR UR5, SR_CgaCtaId ;  /* 0x00000000000579c3 */ /* 0x000e220000008800 */
[----:B------:R-:W-:Y:S01]  /*00c0*/  UMOV UR4, 0x400 ;  /* 0x0000040000047882 */ /* 0x000fe20000000000 */
[----:B------:R-:W-:-:S05]  /*00d0*/  LOP3.LUT R3, R0, 0x7ffffff0, RZ, 0xc0, !PT ;  /* 0x7ffffff000037812 */ /* 0x000fca00078ec0ff */
[----:B------:R-:W-:Y:S01]  /*00e0*/  IMAD.MOV R5, RZ, RZ, -R3 ;  /* 0x000000ffff057224 */ /* 0x000fe200078e0a03 */
[----:B0-----:R-:W-:-:S06]  /*00f0*/  ULEA UR4, UR5, UR4, 0x18 ;  /* 0x0000000405047291 */ /* 0x001fcc000f8ec0ff */
[----:B------:R-:W-:-:S05]  /*0100*/  LEA R4, R2, UR4, 0x2 ;  /* 0x0000000402047c11 */ /* 0x000fca000f8e10ff */
[----:B------:R-:W-:-:S07]  /*0110*/  VIADD R4, R4, 0x20 ;  /* 0x0000002004047836 */ /* 0x000fce0000000000 */
.L_x_2:
[----:B------:R-:W-:Y:S01]  /*0120*/  IADD3 R5, PT, PT, R5, 0x10, RZ ;  /* 0x0000001005057810 */ /* 0x000fe20007ffe0ff */
[----:B------:R-:W-:Y:S03]  /*0130*/  STS [R4+-0x20], RZ ;  /* 0xffffe0ff04007388 */ /* 0x000fe60000000800 */
[----:B------:R-:W-:Y:S01]  /*0140*/  ISETP.NE.AND P2, PT, R5, RZ, PT ;  /* 0x000000ff0500720c */ /* 0x000fe20003f45270 */
[----:B------:R-:W-:Y:S04]  /*0150*/  STS [R4+-0x1c], RZ ;  /* 0xffffe4ff04007388 */ /* 0x000fe80000000800 */
[----:B------:R-:W-:Y:S04]  /*0160*/  STS [R4+-0x18], RZ ;  /* 0xffffe8ff04007388 */ /* 0x000fe80000000800 */
[----:B------:R-:W-:Y:S04]  /*0170*/  STS [R4+-0x14], RZ ;  /* 0xffffecff04007388 */ /* 0x000fe80000000800 */
[----:B------:R-:W-:Y:S04]  /*0180*/  STS [R4+-0x10], RZ ;  /* 0xfffff0ff04007388 */ /* 0x000fe80000000800 */
[----:B------:R-:W-:Y:S04]  /*0190*/  STS [R4+-0xc], RZ ;  /* 0xfffff4ff04007388 */ /* 0x000fe80000000800 */
[----:B------:R-:W-:Y:S04]  /*01a0*/  STS [R4+-0x8], RZ ;  /* 0xfffff8ff04007388 */ /* 0x000fe80000000800 */
[----:B------:R-:W-:Y:S04]  /*01b0*/  STS [R4+-0x4], RZ ;  /* 0xfffffcff04007388 */ /* 0x000fe80000000800 */
[----:B------:R-:W-:Y:S04]  /*01c0*/  STS [R4], RZ ;  /* 0x000000ff04007388 */ /* 0x000fe80000000800 */
[----:B------:R-:W-:Y:S04]  /*01d0*/  STS [R4+0x4], RZ ;  /* 0x000004ff04007388 */ /* 0x000fe80000000800 */
[----:B------:R-:W-:Y:S04]  /*01e0*/  STS [R4+0x8], RZ ;  /* 0x000008ff04007388 */ /* 0x000fe80000000800 */
[----:B------:R-:W-:Y:S04]  /*01f0*/  STS [R4+0xc], RZ ;  /* 0x00000cff04007388 */ /* 0x000fe80000000800 */
[----:B------:R-:W-:Y:S04]  /*0200*/  STS [R4+0x10], RZ ;  /* 0x000010ff04007388 */ /* 0x000fe80000000800 */
[----:B------:R-:W-:Y:S04]  /*0210*/  STS [R4+0x14], RZ ;  /* 0x000014ff04007388 */ /* 0x000fe80000000800 */
[----:B------:R-:W-:Y:S04]  /*0220*/  STS [R4+0x18], RZ ;  /* 0x000018ff04007388 */ /* 0x000fe80000000800 */
[----:B------:R0:W-:Y:S02]  /*0230*/  STS [R4+0x1c], RZ ;  /* 0x00001cff04007388 */ /* 0x0001e40000000800 */
[----:B0-----:R-:W-:Y:S01]  /*0240*/  VIADD R4, R4, 0x40 ;  /* 0x0000004004047836 */ /* 0x001fe20000000000 */
[----:B------:R-:W-:Y:S06]  /*0250*/  @P2 BRA `(.L_x_2) ;  /* 0xfffffffc00b02947 */ /* 0x000fec000383ffff */
.L_x_1:
[----:B------:R-:W-:Y:S05]  /*0260*/  @!P1 BRA `(.L_x_0) ;  /* 0x0000000000b49947 */ /* 0x000fea0003800000 */
[----:B------:R-:W-:Y:S02]  /*0270*/  ISETP.GE.U32.AND P1, PT, R6, 0x8, PT ;  /* 0x000000080600780c */ /* 0x000fe40003f26070 */
[----:B------:R-:W-:-:S04]  /*0280*/  LOP3.LUT R5, R0, 0x7, RZ, 0xc0, !PT ;  /* 0x0000000700057812 */ /* 0x000fc800078ec0ff */
[----:B------:R-:W-:-:S07]  /*0290*/  ISETP.NE.AND P2, PT, R5, RZ, PT ;  /* 0x000000ff0500720c */ /* 0x000fce0003f45270 */
[----:B------:R-:W-:Y:S06]  /*02a0*/  @!P1 BRA `(.L_x_3) ;  /* 0x0000000000389947 */ /* 0x000fec0003800000 */
[----:B------:R-:W0:Y:S01]  /*02b0*/  S2UR UR5, SR_CgaCtaId ;  /* 0x00000000000579c3 */ /* 0x000e220000008800 */
[----:B------:R-:W-:Y:S01]  /*02c0*/  UMOV UR4, 0x400 ;  /* 0x0000040000047882 */ /* 0x000fe20000000000 */
[----:B------:R-:W-:Y:S02]  /*02d0*/  IMAD.IADD R4, R2, 0x1, R3 ;  /* 0x0000000102047824 */ /* 0x000fe400078e0203 */
[----:B------:R-:W-:Y:S01]  /*02e0*/  VIADD R3, R3, 0x8 ;  /* 0x0000000803037836 */ /* 0x000fe20000000000 */
[----:B0-----:R-:W-:-:S06]  /*02f0*/  ULEA UR4, UR5, UR4, 0x18 ;  /* 0x0000000405047291 */ /* 0x001fcc000f8ec0ff */
[----:B------:R-:W-:-:S05]  /*0300*/  LEA R4, R4, UR4, 0x2 ;  /* 0x0000000404047c11 */ /* 0x000fca000f8e10ff */
[----:B------:R0:W-:Y:S04]  /*0310*/  STS [R4], RZ ;  /* 0x000000ff04007388 */ /* 0x0001e80000000800 */
[----:B------:R0:W-:Y:S04]  /*0320*/  STS [R4+0x4], RZ ;  /* 0x000004ff04007388 */ /* 0x0001e80000000800 */
[----:B------:R0:W-:Y:S04]  /*0330*/  STS [R4+0x8], RZ ;  /* 0x000008ff04007388 */ /* 0x0001e80000000800 */
[----:B------:R0:W-:Y:S04]  /*0340*/  STS [R4+0xc], RZ ;  /* 0x00000cff04007388 */ /* 0x0001e80000000800 */
[----:B------:R0:W-:Y:S04]  /*0350*/  STS [R4+0x10], RZ ;  /* 0x000010ff04007388 */ /* 0x0001e80000000800 */
[----:B------:R0:W-:Y:S04]  /*0360*/  STS [R4+0x14], RZ ;  /* 0x000014ff04007388 */ /* 0x0001e80000000800 */
[----:B------:R0:W-:Y:S04]  /*0370*/  STS [R4+0x18], RZ ;  /* 0x000018ff04007388 */ /* 0x0001e80000000800 */
[----:B------:R0:W-:Y:S02]  /*0380*/  STS [R4+0x1c], RZ ;  /* 0x00001cff04007388 */ /* 0x0001e40000000800 */
.L_x_3:
[----:B------:R-:W-:Y:S05]  /*0390*/  @!P2 BRA `(.L_x_0) ;  /* 0x000000000068a947 */ /* 0x000fea0003800000 */
[----:B------:R-:W-:Y:S02]  /*03a0*/  ISETP.GE.U32.AND P1, PT, R5, 0x4, PT ;  /* 0x000000040500780c */ /* 0x000fe40003f26070 */
[----:B0-----:R-:W-:-:S04]  /*03b0*/  LOP3.LUT R4, R0, 0x3, RZ, 0xc0, !PT ;  /* 0x0000000300047812 */ /* 0x001fc800078ec0ff */
[----:B------:R-:W-:-:S07]  /*03c0*/  ISETP.NE.AND P2, PT, R4, RZ, PT ;  /* 0x000000ff0400720c */ /* 0x000fce0003f45270 */
[----:B------:R-:W-:Y:S06]  /*03d0*/  @!P1 BRA `(.L_x_4) ;  /* 0x0000000000289947 */ /* 0x000fec0003800000 */
[----:B------:R-:W0:Y:S01]  /*03e0*/  S2UR UR5, SR_CgaCtaId ;  /* 0x00000000000579c3 */ /* 0x000e220000008800 */
[----:B------:R-:W-:Y:S01]  /*03f0*/  UMOV UR4, 0x400 ;  /* 0x0000040000047882 */ /* 0x000fe20000000000 */
[----:B------:R-:W-:Y:S01]  /*0400*/  IADD3 R5, PT, PT, R2, R3, RZ ;  /* 0x0000000302057210 */ /* 0x000fe20007ffe0ff */
[----:B------:R-:W-:Y:S01]  /*0410*/  VIADD R3, R3, 0x4 ;  /* 0x0000000403037836 */ /* 0x000fe20000000000 */
[----:B0-----:R-:W-:-:S06]  /*0420*/  ULEA UR4, UR5, UR4, 0x18 ;  /* 0x0000000405047291 */ /* 0x001fcc000f8ec0ff */
[----:B------:R-:W-:-:S05]  /*0430*/  LEA R5, R5, UR4, 0x2 ;  /* 0x0000000405057c11 */ /* 0x000fca000f8e10ff */
[----:B------:R0:W-:Y:S04]  /*0440*/  STS [R5], RZ ;  /* 0x000000ff05007388 */ /* 0x0001e80000000800 */
[----:B------:R0:W-:Y:S04]  /*0450*/  STS [R5+0x4], RZ ;  /* 0x000004ff05007388 */ /* 0x0001e80000000800 */
[----:B------:R0:W-:Y:S04]  /*0460*/  STS [R5+0x8], RZ ;  /* 0x000008ff05007388 */ /* 0x0001e80000000800 */
[----:B------:R0:W-:Y:S02]  /*0470*/  STS [R5+0xc], RZ ;  /* 0x00000cff05007388 */ /* 0x0001e40000000800 */
.L_x_4:
[----:B------:R-:W-:Y:S05]  /*0480*/  @!P2 BRA `(.L_x_0) ;  /* 0x00000000002ca947 */ /* 0x000fea0003800000 */
[----:B------:R-:W1:Y:S01]  /*0490*/  S2UR UR5, SR_CgaCtaId ;  /* 0x00000000000579c3 */ /* 0x000e620000008800 */
[----:B------:R-:W-:Y:S01]  /*04a0*/  UMOV UR4, 0x400 ;  /* 0x0000040000047882 */ /* 0x000fe20000000000 */
[----:B------:R-:W-:Y:S01]  /*04b0*/  IMAD.IADD R2, R2, 0x1, R3 ;  /* 0x0000000102027824 */ /* 0x000fe200078e0203 */
[----:B------:R-:W-:Y:S01]  /*04c0*/  IADD3 R4, PT, PT, -R4, RZ, RZ ;  /* 0x000000ff04047210 */ /* 0x000fe20007ffe1ff */
[----:B-1----:R-:W-:-:S06]  /*04d0*/  ULEA UR4, UR5, UR4, 0x18 ;  /* 0x0000000405047291 */ /* 0x002fcc000f8ec0ff */
[----:B------:R-:W-:-:S07]  /*04e0*/  LEA R2, R2, UR4, 0x2 ;  /* 0x0000000402027c11 */ /* 0x000fce000f8e10ff */
.L_x_5:
[----:B------:R-:W-:Y:S01]  /*04f0*/  VIADD R4, R4, 0x1 ;  /* 0x0000000104047836 */ /* 0x000fe20000000000 */
[----:B------:R1:W-:Y:S04]  /*0500*/  STS [R2], RZ ;  /* 0x000000ff02007388 */ /* 0x0003e80000000800 */
[----:B------:R-:W-:Y:S01]  /*0510*/  ISETP.NE.AND P1, PT, R4, RZ, PT ;  /* 0x000000ff0400720c */ /* 0x000fe20003f25270 */
[----:B-1----:R-:W-:-:S12]  /*0520*/  VIADD R2, R2, 0x4 ;  /* 0x0000000402027836 */ /* 0x002fd80000000000 */
[----:B------:R-:W-:Y:S05]  /*0530*/  @P1 BRA `(.L_x_5) ;  /* 0xfffffffc00ec1947 */ /* 0x000fea000383ffff */
.L_x_0:
[----:B------:R-:W1:Y:S01]  /*0540*/  S2UR UR4, SR_CTAID.X ;  /* 0x00000000000479c3 */ /* 0x000e620000002500 */
[----:B------:R-:W2:Y:S07]  /*0550*/  LDCU UR5, c[0x0][0x3a0] ;  /* 0x00007400ff0577ac */ /* 0x000eae0008000800 */
[----:B------:R-:W1:Y:S02]  /*0560*/  LDC R2, c[0x0][0x360] ;  /* 0x0000d800ff027b82 */ /* 0x000e640000000800 */
[----:B-1----:R-:W-:-:S05]  /*0570*/  IMAD R7, R2, UR4, R7 ;  /* 0x0000000402077c24 */ /* 0x002fca000f8e0207 */
[----:B--2---:R-:W-:-:S13]  /*0580*/  ISETP.GE.AND P1, PT, R7, UR5, PT ;  /* 0x0000000507007c0c */ /* 0x004fda000bf26270 */
[----:B------:R-:W-:Y:S05]  /*0590*/  @P1 EXIT ;  /* 0x000000000000194d */ /* 0x000fea0003800000 */
[----:B------:R-:W1:Y:S01]  /*05a0*/  LDC.64 R2, c[0x0][0x390] ;  /* 0x0000e400ff027b82 */ /* 0x000e620000000a00 */
[----:B------:R-:W2:Y:S07]  /*05b0*/  LDCU.64 UR4, c[0x0][0x358] ;  /* 0x00006b00ff0477ac */ /* 0x000eae0008000a00 */
[----:B0-----:R-:W0:Y:S01]  /*05c0*/  LDC.64 R4, c[0x0][0x398] ;  /* 0x0000e600ff047b82 */ /* 0x001e220000000a00 */
[----:B-1----:R-:W-:-:S06]  /*05d0*/  IMAD.WIDE R2, R7, 0x4, R2 ;  /* 0x0000000407027825 */ /* 0x002fcc00078e0202 */
[----:B--2---:R-:W0:Y:S01]  /*05e0*/  LDG.E R3, desc[UR4][R2.64] ;  /* 0x0000000402037981 */ /* 0x004e22000c1e1900 */
[----:B------:R-:W-:Y:S02]  /*05f0*/  HFMA2 R9, -RZ, RZ, 0, 5.9604644775390625e-08 ;  /* 0x00000001ff097431 */ /* 0x000fe400000001ff */
[----:B0-----:R-:W-:-:S05]  /*0600*/  IMAD.WIDE R4, R3, 0x4, R4 ;  /* 0x0000000403047825 */ /* 0x001fca00078e0204 */
[----:B------:R0:W-:Y:S01]  /*0610*/  REDG.E.ADD.STRONG.GPU desc[UR4][R4.64], R9 ;  /* 0x000000090400798e */ /* 0x0001e2000c12e104 */
[----:B------:R-:W-:Y:S05]  /*0620*/  @!P0 EXIT ;  /* 0x000000000000894d */ /* 0x000fea0003800000 */
[C---:B------:R-:W-:Y:S01]  /*0630*/  ISETP.GE.U32.AND P0, PT, R0.reuse, 0x10, PT ;  /* 0x000000100000780c */ /* 0x040fe20003f06070 */
[-C--:B------:R-:W-:Y:S01]  /*0640*/  IMAD R2, R3, R0.reuse, RZ ;  /* 0x0000000003027224 */ /* 0x080fe200078e02ff */
[----:B------:R-:W-:Y:S01]  /*0650*/  LOP3.LUT P1, R12, R0, 0xf, RZ, 0xc0, !PT ;  /* 0x0000000f000c7812 */ /* 0x000fe2000782c0ff */
[----:B------:R-:W-:Y:S02]  /*0660*/  IMAD R3, R7, R0, RZ ;  /* 0x0000000007037224 */ /* 0x000fe400078e02ff */
[----:B0-----:R-:W-:-:S08]  /*0670*/  IMAD.MOV.U32 R4, RZ, RZ, RZ ;  /* 0x000000ffff047224 */ /* 0x001fd000078e00ff */
[----:B------:R-:W-:Y:S05]  /*0680*/  @!P0 BRA `(.L_x_6) ;  /* 0x0000000000b48947 */ /* 0x000fea0003800000 */
[----:B------:R-:W-:Y:S01]  /*0690*/  LOP3.LUT R4, R0, 0x7ffffff0, RZ, 0xc0, !PT ;  /* 0x7ffffff000047812 */ /* 0x000fe200078ec0ff */
[----:B------:R-:W-:Y:S01]  /*06a0*/  IMAD.MOV.U32 R10, RZ, RZ, R3 ;  /* 0x000000ffff0a7224 */ /* 0x000fe200078e0003 */
[----:B------:R-:W-:-:S03]  /*06b0*/  MOV R5, R2 ;  /* 0x0000000200057202 */ /* 0x000fc60000000f00 */
[----:B------:R-:W-:-:S07]  /*06c0*/  IMAD.MOV R11, RZ, RZ, -R4 ;  /* 0x000000ffff0b7224 */ /* 0x000fce00078e0a04 */
.L_x_7:
[----:B------:R-:W0:Y:S08]  /*06d0*/  LDC.64 R6, c[0x0][0x380] ;  /* 0x0000e000ff067b82 */ /* 0x000e300000000a00 */
[----:B----4-:R-:W1:Y:S01]  /*06e0*/  LDC.64 R8, c[0x0][0x388] ;  /* 0x0000e200ff087b82 */ /* 0x010e620000000a00 */
[----:B0-----:R-:W-:-:S05]  /*06f0*/  IMAD.WIDE R6, R10, 0x4, R6 ;  /* 0x000000040a067825 */ /* 0x001fca00078e0206 */
[----:B------:R-:W2:Y:S01]  /*0700*/  LDG.E R13, desc[UR4][R6.64] ;  /* 0x00000004060d7981 */ /* 0x000ea2000c1e1900 */
[----:B-1----:R-:W-:-:S05]  /*0710*/  IMAD.WIDE R8, R5, 0x4, R8 ;  /* 0x0000000405087825 */ /* 0x002fca00078e0208 */
[----:B--2---:R0:W-:Y:S04]  /*0720*/  REDG.E.ADD.F32.FTZ.RN.STRONG.GPU desc[UR4][R8.64], R13 ;  /* 0x0000000d080079a6 */ /* 0x0041e8000c12f304 */
[----:B------:R-:W2:Y:S04]  /*0730*/  LDG.E R15, desc[UR4][R6.64+0x4] ;  /* 0x00000404060f7981 */ /* 0x000ea8000c1e1900 */
[----:B--2---:R1:W-:Y:S04]  /*0740*/  REDG.E.ADD.F32.FTZ.RN.STRONG.GPU desc[UR4][R8.64+0x4], R15 ;  /* 0x0000040f080079a6 */ /* 0x0043e8000c12f304 */
[----:B------:R-:W2:Y:S04]  /*0750*/  LDG.E R17, desc[UR4][R6.64+0x8] ;  /* 0x0000080406117981 */ /* 0x000ea8000c1e1900 */
[----:B--2---:R2:W-:Y:S04]  /*0760*/  REDG.E.ADD.F32.FTZ.RN.STRONG.GPU desc[UR4][R8.64+0x8], R17 ;  /* 0x00000811080079a6 */ /* 0x0045e8000c12f304 */
[----:B------:R-:W3:Y:S04]  /*0770*/  LDG.E R19, desc[UR4][R6.64+0xc] ;  /* 0x00000c0406137981 */ /* 0x000ee8000c1e1900 */
[----:B---3--:R3:W-:Y:S04]  /*0780*/  REDG.E.ADD.F32.FTZ.RN.STRONG.GPU desc[UR4][R8.64+0xc], R19 ;  /* 0x00000c13080079a6 */ /* 0x0087e8000c12f304 */
[----:B------:R-:W4:Y:S04]  /*0790*/  LDG.E R21, desc[UR4][R6.64+0x10] ;  /* 0x0000100406157981 */ /* 0x000f28000c1e1900 */
[----:B----4-:R4:W-:Y:S04]  /*07a0*/  REDG.E.ADD.F32.FTZ.RN.STRONG.GPU desc[UR4][R8.64+0x10], R21 ;  /* 0x00001015080079a6 */ /* 0x0109e8000c12f304 */
[----:B------:R-:W5:Y:S04]  /*07b0*/  LDG.E R23, desc[UR4][R6.64+0x14] ;  /* 0x0000140406177981 */ /* 0x000f68000c1e1900 */
[----:B-----5:R5:W-:Y:S04]  /*07c0*/  REDG.E.ADD.F32.FTZ.RN.STRONG.GPU desc[UR4][R8.64+0x14], R23 ;  /* 0x00001417080079a6 */ /* 0x020be8000c12f304 */
[----:B0-----:R-:W2:Y:S04]  /*07d0*/  LDG.E R13, desc[UR4][R6.64+0x18] ;  /* 0x00001804060d7981 */ /* 0x001ea8000c1e1900 */
[----:B--2---:R0:W-:Y:S04]  /*07e0*/  REDG.E.ADD.F32.FTZ.RN.STRONG.GPU desc[UR4][R8.64+0x18], R13 ;  /* 0x0000180d080079a6 */ /* 0x0041e8000c12f304 */
[----:B-1----:R-:W2:Y:S04]  /*07f0*/  LDG.E R15, desc[UR4][R6.64+0x1c] ;  /* 0x00001c04060f7981 */ /* 0x002ea8000c1e1900 */
[----:B--2---:R1:W-:Y:S04]  /*0800*/  REDG.E.ADD.F32.FTZ.RN.STRONG.GPU desc[UR4][R8.64+0x1c], R15 ;  /* 0x00001c0f080079a6 */ /* 0x0043e8000c12f304 */
[----:B------:R-:W2:Y:S04]  /*0810*/  LDG.E R17, desc[UR4][R6.64+0x20] ;  /* 0x0000200406117981 */ /* 0x000ea8000c1e1900 */
[----:B--2---:R2:W-:Y:S04]  /*0820*/  REDG.E.ADD.F32.FTZ.RN.STRONG.GPU desc[UR4][R8.64+0x20], R17 ;  /* 0x00002011080079a6 */ /* 0x0045e8000c12f304 */
[----:B---3--:R-:W3:Y:S04]  /*0830*/  LDG.E R19, desc[UR4][R6.64+0x24] ;  /* 0x0000240406137981 */ /* 0x008ee8000c1e1900 */
[----:B---3--:R3:W-:Y:S04]  /*0840*/  REDG.E.ADD.F32.FTZ.RN.STRONG.GPU desc[UR4][R8.64+0x24], R19 ;  /* 0x00002413080079a6 */ /* 0x0087e8000c12f304 */
[----:B----4-:R-:W4:Y:S04]  /*0850*/  LDG.E R21, desc[UR4][R6.64+0x28] ;  /* 0x0000280406157981 */ /* 0x010f28000c1e1900 */
[----:B----4-:R4:W-:Y:S04]  /*0860*/  REDG.E.ADD.F32.FTZ.RN.STRONG.GPU desc[UR4][R8.64+0x28], R21 ;  /* 0x00002815080079a6 */ /* 0x0109e8000c12f304 */
[----:B-----5:R-:W5:Y:S04]  /*0870*/  LDG.E R23, desc[UR4][R6.64+0x2c] ;  /* 0x00002c0406177981 */ /* 0x020f68000c1e1900 */
[----:B-----5:R4:W-:Y:S04]  /*0880*/  REDG.E.ADD.F32.FTZ.RN.STRONG.GPU desc[UR4][R8.64+0x2c], R23 ;  /* 0x00002c17080079a6 */ /* 0x0209e8000c12f304 */
[----:B0-----:R-:W5:Y:S04]  /*0890*/  LDG.E R13, desc[UR4][R6.64+0x30] ;  /* 0x00003004060d7981 */ /* 0x001f68000c1e1900 */
[----:B-----5:R4:W-:Y:S04]  /*08a0*/  REDG.E.ADD.F32.FTZ.RN.STRONG.GPU desc[UR4][R8.64+0x30], R13 ;  /* 0x0000300d080079a6 */ /* 0x0209e8000c12f304 */
[----:B-1----:R-:W5:Y:S04]  /*08b0*/  LDG.E R15, desc[UR4][R6.64+0x34] ;  /* 0x00003404060f7981 */ /* 0x002f68000c1e1900 */
[----:B-----5:R4:W-:Y:S04]  /*08c0*/  REDG.E.ADD.F32.FTZ.RN.STRONG.GPU desc[UR4][R8.64+0x34], R15 ;  /* 0x0000340f080079a6 */ /* 0x0209e8000c12f304 */
[----:B--2---:R-:W2:Y:S01]  /*08d0*/  LDG.E R17, desc[UR4][R6.64+0x38] ;  /* 0x0000380406117981 */ /* 0x004ea2000c1e1900 */
[----:B------:R-:W-:-:S05]  /*08e0*/  VIADD R11, R11, 0x10 ;  /* 0x000000100b0b7836 */ /* 0x000fca0000000000 */
[----:B------:R-:W-:Y:S01]  /*08f0*/  ISETP.NE.AND P0, PT, R11, RZ, PT ;  /* 0x000000ff0b00720c */ /* 0x000fe20003f05270 */
[----:B--2---:R4:W-:Y:S04]  /*0900*/  REDG.E.ADD.F32.FTZ.RN.STRONG.GPU desc[UR4][R8.64+0x38], R17 ;  /* 0x00003811080079a6 */ /* 0x0049e8000c12f304 */
[----:B---3--:R-:W2:Y:S01]  /*0910*/  LDG.E R19, desc[UR4][R6.64+0x3c] ;  /* 0x00003c0406137981 */ /* 0x008ea2000c1e1900 */
[----:B------:R-:W-:Y:S01]  /*0920*/  IADD3 R5, PT, PT, R5, 0x10, RZ ;  /* 0x0000001005057810 */ /* 0x000fe20007ffe0ff */
[----:B------:R-:W-:Y:S02]  /*0930*/  VIADD R10, R10, 0x10 ;  /* 0x000000100a0a7836 */ /* 0x000fe40000000000 */
[----:B--2---:R4:W-:Y:S04]  /*0940*/  REDG.E.ADD.F32.FTZ.RN.STRONG.GPU desc[UR4][R8.64+0x3c], R19 ;  /* 0x00003c13080079a6 */ /* 0x0049e8000c12f304 */
[----:B------:R-:W-:Y:S05]  /*0950*/  @P0 BRA `(.L_x_7) ;  /* 0xfffffffc005c0947 */ /* 0x000fea000383ffff */
.L_x_6:
[----:B------:R-:W-:Y:S05]  /*0960*/  @!P1 EXIT ;  /* 0x000000000000994d */ /* 0x000fea0003800000 */
[----:B------:R-:W-:Y:S02]  /*0970*/  ISETP.GE.U32.AND P0, PT, R12, 0x8, PT ;  /* 0x000000080c00780c */ /* 0x000fe40003f06070 */
[----:B------:R-:W-:-:S04]  /*0980*/  LOP3.LUT R10, R0, 0x7, RZ, 0xc0, !PT ;  /* 0x00000007000a7812 */ /* 0x000fc800078ec0ff */
[----:B------:R-:W-:-:S07]  /*0990*/  ISETP.NE.AND P1, PT, R10, RZ, PT ;  /* 0x000000ff0a00720c */ /* 0x000fce0003f25270 */
[----:B------:R-:W-:Y:S06]  /*09a0*/  @!P0 BRA `(.L_x_8) ;  /* 0x00000000005c8947 */ /* 0x000fec0003800000 */
[----:B------:R-:W0:Y:S01]  /*09b0*/  LDC.64 R6, c[0x0][0x380] ;  /* 0x0000e000ff067b82 */ /* 0x000e220000000a00 */
[----:B------:R-:W-:-:S07]  /*09c0*/  IMAD.IADD R5, R3, 0x1, R4 ;  /* 0x0000000103057824 */ /* 0x000fce00078e0204 */
[----:B----4-:R-:W1:Y:S01]  /*09d0*/  LDC.64 R8, c[0x0][0x388] ;  /* 0x0000e200ff087b82 */ /* 0x010e620000000a00 */
[----:B0-----:R-:W-:-:S05]  /*09e0*/  IMAD.WIDE R6, R5, 0x4, R6 ;  /* 0x0000000405067825 */ /* 0x001fca00078e0206 */
[----:B------:R-:W2:Y:S01]  /*09f0*/  LDG.E R11, desc[UR4][R6.64] ;  /* 0x00000004060b7981 */ /* 0x000ea2000c1e1900 */
[----:B------:R-:W-:-:S05]  /*0a00*/  IADD3 R5, PT, PT, R2, R4, RZ ;  /* 0x0000000402057210 */ /* 0x000fca0007ffe0ff */
        /* <DEDUP_REMOVED lines=8> */
[----:B------:R-:W3:Y:S04]  /*0a90*/  LDG.E R17, desc[UR4][R6.64+0x10] ;  /* 0x0000100406117981 */ /* 0x000ee8000c1e1900 */
[----:B---3--:R2:W-:Y:S04]  /*0aa0*/  REDG.E.ADD.F32.FTZ.RN.STRONG.GPU desc[UR4][R8.64+0x10], R17 ;  /* 0x00001011080079a6 */ /* 0x0085e8000c12f304 */
[----:B------:R-:W3:Y:S04]  /*0ab0*/  LDG.E R19, desc[UR4][R6.64+0x14] ;  /* 0x0000140406137981 */ /* 0x000ee8000c1e1900 */
[----:B---3--:R2:W-:Y:S04]  /*0ac0*/  REDG.E.ADD.F32.FTZ.RN.STRONG.GPU desc[UR4][R8.64+0x14], R19 ;  /* 0x00001413080079a6 */ /* 0x0085e8000c12f304 */
[----:B0-----:R-:W3:Y:S04]  /*0ad0*/  LDG.E R11, desc[UR4][R6.64+0x18] ;  /* 0x00001804060b7981 */ /* 0x001ee8000c1e1900 */
[----:B---3--:R2:W-:Y:S04]  /*0ae0*/  REDG.E.ADD.F32.FTZ.RN.STRONG.GPU desc[UR4][R8.64+0x18], R11 ;  /* 0x0000180b080079a6 */ /* 0x0085e8000c12f304 */
[----:B-1----:R-:W3:Y:S01]  /*0af0*/  LDG.E R5, desc[UR4][R6.64+0x1c] ;  /* 0x00001c0406057981 */ /* 0x002ee2000c1e1900 */
[----:B------:R-:W-:-:S03]  /*0b00*/  VIADD R4, R4, 0x8 ;  /* 0x0000000804047836 */ /* 0x000fc60000000000 */
[----:B---3--:R2:W-:Y:S04]  /*0b10*/  REDG.E.ADD.F32.FTZ.RN.STRONG.GPU desc[UR4][R8.64+0x1c], R5 ;  /* 0x00001c05080079a6 */ /* 0x0085e8000c12f304 */
.L_x_8:
[----:B------:R-:W-:Y:S05]  /*0b20*/  @!P1 EXIT ;  /* 0x000000000000994d */ /* 0x000fea0003800000 */
[----:B------:R-:W-:Y:S02]  /*0b30*/  ISETP.GE.U32.AND P0, PT, R10, 0x4, PT ;  /* 0x000000040a00780c */ /* 0x000fe40003f06070 */
[----:B------:R-:W-:-:S04]  /*0b40*/  LOP3.LUT R0, R0, 0x3, RZ, 0xc0, !PT ;  /* 0x0000000300007812 */ /* 0x000fc800078ec0ff */
[----:B------:R-:W-:-:S07]  /*0b50*/  ISETP.NE.AND P1, PT, R0, RZ, PT ;  /* 0x000000ff0000720c */ /* 0x000fce0003f25270 */
[----:B------:R-:W-:Y:S06]  /*0b60*/  @!P0 BRA `(.L_x_9) ;  /* 0x00000000003c8947 */ /* 0x000fec0003800000 */
[----:B------:R-:W0:Y:S01]  /*0b70*/  LDC.64 R6, c[0x0][0x380] ;  /* 0x0000e000ff067b82 */ /* 0x000e220000000a00 */
[----:B--2-4-:R-:W-:-:S04]  /*0b80*/  IMAD.IADD R9, R3, 0x1, R4 ;  /* 0x0000000103097824 */ /* 0x014fc800078e0204 */
[----:B0-----:R-:W-:-:S03]  /*0b90*/  IMAD.WIDE R8, R9, 0x4, R6 ;  /* 0x0000000409087825 */ /* 0x001fc600078e0206 */
[----:B------:R-:W0:Y:S02]  /*0ba0*/  LDC.64 R6, c[0x0][0x388] ;  /* 0x0000e200ff067b82 */ /* 0x000e240000000a00 */
[----:B------:R-:W2:Y:S01]  /*0bb0*/  LDG.E R5, desc[UR4][R8.64] ;  /* 0x0000000408057981 */ /* 0x000ea2000c1e1900 */
[----:B------:R-:W-:-:S05]  /*0bc0*/  IADD3 R11, PT, PT, R2, R4, RZ ;  /* 0x00000004020b7210 */ /* 0x000fca0007ffe0ff */
[----:B0-----:R-:W-:-:S05]  /*0bd0*/  IMAD.WIDE R6, R11, 0x4, R6 ;  /* 0x000000040b067825 */ /* 0x001fca00078e0206 */
[----:B--2---:R0:W-:Y:S04]  /*0be0*/  REDG.E.ADD.F32.FTZ.RN.STRONG.GPU desc[UR4][R6.64], R5 ;  /* 0x00000005060079a6 */ /* 0x0041e8000c12f304 */
[----:B------:R-:W2:Y:S04]  /*0bf0*/  LDG.E R11, desc[UR4][R8.64+0x4] ;  /* 0x00000404080b7981 */ /* 0x000ea8000c1e1900 */
[----:B--2---:R0:W-:Y:S04]  /*0c00*/  REDG.E.ADD.F32.FTZ.RN.STRONG.GPU desc[UR4][R6.64+0x4], R11 ;  /* 0x0000040b060079a6 */ /* 0x0041e8000c12f304 */
[----:B------:R-:W2:Y:S04]  /*0c10*/  LDG.E R13, desc[UR4][R8.64+0x8] ;  /* 0x00000804080d7981 */ /* 0x000ea8000c1e1900 */
[----:B--2---:R0:W-:Y:S04]  /*0c20*/  REDG.E.ADD.F32.FTZ.RN.STRONG.GPU desc[UR4][R6.64+0x8], R13 ;  /* 0x0000080d060079a6 */ /* 0x0041e8000c12f304 */
[----:B------:R-:W2:Y:S01]  /*0c30*/  LDG.E R15, desc[UR4][R8.64+0xc] ;  /* 0x00000c04080f7981 */ /* 0x000ea2000c1e1900 */
[----:B------:R-:W-:-:S03]  /*0c40*/  VIADD R4, R4, 0x4 ;  /* 0x0000000404047836 */ /* 0x000fc60000000000 */
[----:B--2---:R0:W-:Y:S04]  /*0c50*/  REDG.E.ADD.F32.FTZ.RN.STRONG.GPU desc[UR4][R6.64+0xc], R15 ;  /* 0x00000c0f060079a6 */ /* 0x0041e8000c12f304 */
.L_x_9:
[----:B------:R-:W-:Y:S05]  /*0c60*/  @!P1 EXIT ;  /* 0x000000000000994d */ /* 0x000fea0003800000 */
[----:B0-----:R-:W0:Y:S01]  /*0c70*/  LDC.64 R6, c[0x0][0x380] ;  /* 0x0000e000ff067b82 */ /* 0x001e220000000a00 */
[----:B--2---:R-:W-:Y:S01]  /*0c80*/  IMAD.IADD R11, R3, 0x1, R4 ;  /* 0x00000001030b7824 */ /* 0x004fe200078e0204 */
[----:B----4-:R-:W-:Y:S01]  /*0c90*/  IADD3 R13, PT, PT, R2, R4, RZ ;  /* 0x00000004020d7210 */ /* 0x010fe20007ffe0ff */
[----:B------:R-:W-:-:S05]  /*0ca0*/  IMAD.MOV R0, RZ, RZ, -R0 ;  /* 0x000000ffff007224 */ /* 0x000fca00078e0a00 */
[----:B------:R-:W1:Y:S02]  /*0cb0*/  LDC.64 R8, c[0x0][0x388] ;  /* 0x0000e200ff087b82 */ /* 0x000e640000000a00 */
.L_x_10:
[----:B0-2---:R-:W-:-:S06]  /*0cc0*/  IMAD.WIDE R2, R11, 0x4, R6 ;  /* 0x000000040b027825 */ /* 0x005fcc00078e0206 */
[----:B------:R-:W2:Y:S01]  /*0cd0*/  LDG.E R3, desc[UR4][R2.64] ;  /* 0x0000000402037981 */ /* 0x000ea2000c1e1900 */
[----:B------:R-:W-:Y:S02]  /*0ce0*/  VIADD R0, R0, 0x1 ;  /* 0x0000000100007836 */ /* 0x000fe40000000000 */
[----:B-1----:R-:W-:-:S03]  /*0cf0*/  IMAD.WIDE R4, R13, 0x4, R8 ;  /* 0x000000040d047825 */ /* 0x002fc600078e0208 */
[----:B------:R-:W-:Y:S01]  /*0d00*/  ISETP.NE.AND P0, PT, R0, RZ, PT ;  /* 0x000000ff0000720c */ /* 0x000fe20003f05270 */
[----:B------:R-:W-:Y:S01]  /*0d10*/  VIADD R13, R13, 0x1 ;  /* 0x000000010d0d7836 */ /* 0x000fe20000000000 */
[----:B------:R-:W-:Y:S01]  /*0d20*/  IADD3 R11, PT, PT, R11, 0x1, RZ ;  /* 0x000000010b0b7810 */ /* 0x000fe20007ffe0ff */
[----:B--2---:R2:W-:Y:S10]  /*0d30*/  REDG.E.ADD.F32.FTZ.RN.STRONG.GPU desc[UR4][R4.64], R3 ;  /* 0x00000003040079a6 */ /* 0x0045f4000c12f304 */
[----:B------:R-:W-:Y:S05]  /*0d40*/  @P0 BRA `(.L_x_10) ;  /* 0xfffffffc00dc0947 */ /* 0x000fea000383ffff */
[----:B------:R-:W-:Y:S05]  /*0d50*/  EXIT ;  /* 0x000000000000794d */ /* 0x000fea0003800000 */
.L_x_11:
[----:B------:R-:W-:-:S00]  /*0d60*/  BRA `(.L_x_11) ;  /* 0xfffffffc00fc7947 */ /* 0x000fc0000383ffff */
[----:B------:R-:W-:-:S00]  /*0d70*/  NOP ;  /* 0x0000000000007918 */ /* 0x000fc00000000000 */
        /* <DEDUP_REMOVED lines=8> */
.L_x_26:


//--------------------- .text._Z15assign_clustersPfS_Piiii --------------------------
	.section	.text._Z15assign_clustersPfS_Piiii,"ax",@progbits
	.align	128
        .global         _Z15assign_clustersPfS_Piiii
        .type           _Z15assign_clustersPfS_Piiii,@function
        .size           _Z15assign_clustersPfS_Piiii,(.L_x_27 - _Z15assign_clustersPfS_Piiii)
        .other          _Z15assign_clustersPfS_Piiii,@"STO_CUDA_ENTRY STV_DEFAULT"
_Z15assign_clustersPfS_Piiii:
.text._Z15assign_clustersPfS_Piiii:
[----:B------:R-:W-:Y:S01]  /*0000*/  LDC R1, c[0x0][0x37c] ;  /* 0x0000df00ff017b82 */ /* 0x000fe20000000800 */
[----:B------:R-:W0:Y:S07]  /*0010*/  S2R R3, SR_TID.X ;  /* 0x0000000000037919 */ /* 0x000e2e0000002100 */
[----:B------:R-:W0:Y:S01]  /*0020*/  S2UR UR4, SR_CTAID.X ;  /* 0x00000000000479c3 */ /* 0x000e220000002500 */
[----:B------:R-:W1:Y:S07]  /*0030*/  LDCU UR5, c[0x0][0x398] ;  /* 0x00007300ff0577ac */ /* 0x000e6e0008000800 */
[----:B------:R-:W0:Y:S02]  /*0040*/  LDC R0, c[0x0][0x360] ;  /* 0x0000d800ff007b82 */ /* 0x000e240000000800 */
[----:B0-----:R-:W-:-:S05]  /*0050*/  IMAD R0, R0, UR4, R3 ;  /* 0x0000000400007c24 */ /* 0x001fca000f8e0203 */
[----:B-1----:R-:W-:-:S13]  /*0060*/  ISETP.GE.AND P0, PT, R0, UR5, PT ;  /* 0x0000000500007c0c */ /* 0x002fda000bf06270 */
[----:B------:R-:W-:Y:S05]  /*0070*/  @P0 EXIT ;  /* 0x000000000000094d */ /* 0x000fea0003800000 */
[----:B------:R-:W0:Y:S01]  /*0080*/  LDCU UR4, c[0x0][0x39c] ;  /* 0x00007380ff0477ac */ /* 0x000e220008000800 */
[----:B------:R-:W-:Y:S01]  /*0090*/  IMAD.MOV.U32 R2, RZ, RZ, RZ ;  /* 0x000000ffff027224 */ /* 0x000fe200078e00ff */
[----:B------:R-:W1:Y:S01]  /*00a0*/  LDCU.64 UR6, c[0x0][0x358] ;  /* 0x00006b00ff0677ac */ /* 0x000e620008000a00 */
[----:B0-----:R-:W-:-:S09]  /*00b0*/  UISETP.GE.AND UP0, UPT, UR4, 0x1, UPT ;  /* 0x000000010400788c */ /* 0x001fd2000bf06270 */
[----:B-1----:R-:W-:Y:S05]  /*00c0*/  BRA.U !UP0, `(.L_x_12) ;  /* 0x0000000d08407547 */ /* 0x002fea000b800000 */
[----:B------:R-:W0:Y:S02]  /*00d0*/  LDC R7, c[0x0][0x3a0] ;  /* 0x0000e800ff077b82 */ /* 0x000e240000000800 */
[----:B0-----:R-:W-:-:S13]  /*00e0*/  ISETP.GE.AND P0, PT, R7, 0x1, PT ;  /* 0x000000010700780c */ /* 0x001fda0003f06270 */
[----:B------:R-:W-:Y:S05]  /*00f0*/  @!P0 BRA `(.L_x_13) ;  /* 0x0000000800388947 */ /* 0x000fea0003800000 */
[----:B------:R-:W0:Y:S01]  /*0100*/  LDCU.64 UR4, c[0x0][0x380] ;  /* 0x00007000ff0477ac */ /* 0x000e220008000a00 */
[C---:B------:R-:W-:Y:S01]  /*0110*/  LOP3.LUT R6, R7.reuse, 0x7ffffff8, RZ, 0xc0, !PT ;  /* 0x7ffffff807067812 */ /* 0x040fe200078ec0ff */
[----:B------:R-:W-:Y:S02]  /*0120*/  HFMA2 R9, -RZ, RZ, 0, 0 ;  /* 0x00000000ff097431 */ /* 0x000fe400000001ff */
[----:B------:R-:W-:Y:S01]  /*0130*/  IMAD R3, R0, R7, RZ ;  /* 0x0000000700037224 */ /* 0x000fe200078e02ff */
[C---:B------:R-:W-:Y:S01]  /*0140*/  LOP3.LUT R4, R7.reuse, 0x7, RZ, 0xc0, !PT ;  /* 0x0000000707047812 */ /* 0x040fe200078ec0ff */
[----:B------:R-:W-:Y:S01]  /*0150*/  IMAD.MOV.U32 R2, RZ, RZ, RZ ;  /* 0x000000ffff027224 */ /* 0x000fe200078e00ff */
[----:B------:R-:W-:Y:S01]  /*0160*/  LOP3.LUT R5, R7, 0x3, RZ, 0xc0, !PT ;  /* 0x0000000307057812 */ /* 0x000fe200078ec0ff */
[----:B------:R-:W-:Y:S02]  /*0170*/  IMAD.MOV.U32 R7, RZ, RZ, 0x7f7fffff ;  /* 0x7f7fffffff077424 */ /* 0x000fe400078e00ff */
[----:B------:R-:W-:Y:S01]  /*0180*/  IMAD.MOV R8, RZ, RZ, -R6 ;  /* 0x000000ffff087224 */ /* 0x000fe200078e0a06 */
[----:B0-----:R-:W-:-:S04]  /*0190*/  UIADD3 UR4, UP0, UPT, UR4, 0x10, URZ ;  /* 0x0000001004047890 */ /* 0x001fc8000ff1e0ff */
[----:B------:R-:W-:-:S12]  /*01a0*/  UIADD3.X UR5, UPT, UPT, URZ, UR5, URZ, UP0, !UPT ;  /* 0x00000005ff057290 */ /* 0x000fd800087fe4ff */
.L_x_18:
[----:B------:R-:W0:Y:S01]  /*01b0*/  LDC R24, c[0x0][0x3a0] ;  /* 0x0000e800ff187b82 */ /* 0x000e220000000800 */
[----:B------:R-:W-:Y:S01]  /*01c0*/  MOV R22, RZ ;  /* 0x000000ff00167202 */ /* 0x000fe20000000f00 */
[----:B------:R-:W-:Y:S01]  /*01d0*/  IMAD.MOV.U32 R21, RZ, RZ, RZ ;  /* 0x000000ffff157224 */ /* 0x000fe200078e00ff */
[----:B0-----:R-:W-:Y:S01]  /*01e0*/  ISETP.GE.U32.AND P0, PT, R24, 0x8, PT ;  /* 0x000000081800780c */ /* 0x001fe20003f06070 */
[----:B------:R-:W-:-:S12]  /*01f0*/  IMAD R20, R9, R24, RZ ;  /* 0x0000001809147224 */ /* 0x000fd800078e02ff */
[----:B------:R-:W-:Y:S05]  /*0200*/  @!P0 BRA `(.L_x_14) ;  /* 0x0000000000c48947 */ /* 0x000fea0003800000 */
[----:B------:R-:W0:Y:S01]  /*0210*/  LDC.64 R10, c[0x0][0x388] ;  /* 0x0000e200ff0a7b82 */ /* 0x000e220000000a00 */
[----:B------:R-:W-:Y:S01]  /*0220*/  IMAD.MOV.U32 R22, RZ, RZ, RZ ;  /* 0x000000ffff167224 */ /* 0x000fe200078e00ff */
[----:B------:R-:W-:Y:S01]  /*0230*/  MOV R15, R3 ;  /* 0x00000003000f7202 */ /* 0x000fe20000000f00 */
[----:B------:R-:W-:Y:S02]  /*0240*/  IMAD.MOV.U32 R14, RZ, RZ, R8 ;  /* 0x000000ffff0e7224 */ /* 0x000fe400078e0008 */
[----:B0-----:R-:W-:-:S03]  /*0250*/  IMAD.WIDE.U32 R10, R20, 0x4, R10 ;  /* 0x00000004140a7825 */ /* 0x001fc600078e000a */
[----:B------:R-:W-:-:S05]  /*0260*/  IADD3 R12, P0, PT, R10, 0x10, RZ ;  /* 0x000000100a0c7810 */ /* 0x000fca0007f1e0ff */
[----:B------:R-:W-:-:S08]  /*0270*/  IMAD.X R13, RZ, RZ, R11, P0 ;  /* 0x000000ffff0d7224 */ /* 0x000fd000000e060b */
.L_x_15:
[----:B------:R-:W-:Y:S01]  /*0280*/  MOV R10, UR4 ;  /* 0x00000004000a7c02 */ /* 0x000fe20008000f00 */
[----:B------:R-:W-:Y:S01]  /*0290*/  IMAD.U32 R11, RZ, RZ, UR5 ;  /* 0x00000005ff0b7e24 */ /* 0x000fe2000f8e00ff */
[----:B------:R-:W2:Y:S03]  /*02a0*/  LDG.E R17, desc[UR6][R12.64+-0x10] ;  /* 0xfffff0060c117981 */ /* 0x000ea6000c1e1900 */
[----:B------:R-:W-:Y:S01]  /*02b0*/  IMAD.WIDE R10, R15, 0x4, R10 ;  /* 0x000000040f0a7825 */ /* 0x000fe200078e020a */
[----:B------:R-:W3:Y:S04]  /*02c0*/  LDG.E R23, desc[UR6][R12.64+-0xc] ;  /* 0xfffff4060c177981 */ /* 0x000ee8000c1e1900 */
[----:B------:R-:W2:Y:S04]  /*02d0*/  LDG.E R16, desc[UR6][R10.64+-0x10] ;  /* 0xfffff0060a107981 */ /* 0x000ea8000c1e1900 */
[----:B------:R-:W3:Y:S04]  /*02e0*/  LDG.E R18, desc[UR6][R10.64+-0xc] ;  /* 0xfffff4060a127981 */ /* 0x000ee8000c1e1900 */
[----:B------:R-:W4:Y:S04]  /*02f0*/  LDG.E R21, desc[UR6][R12.64+-0x8] ;  /* 0xfffff8060c157981 */ /* 0x000f28000c1e1900 */
[----:B------:R-:W4:Y:S04]  /*0300*/  LDG.E R26, desc[UR6][R10.64+-0x8] ;  /* 0xfffff8060a1a7981 */ /* 0x000f28000c1e1900 */
[----:B------:R-:W5:Y:S04]  /*0310*/  LDG.E R28, desc[UR6][R10.64+0xc] ;  /* 0x00000c060a1c7981 */ /* 0x000f68000c1e1900 */
[----:B------:R-:W5:Y:S01]  /*0320*/  LDG.E R25, desc[UR6][R12.64+0xc] ;  /* 0x00000c060c197981 */ /* 0x000f62000c1e1900 */
[----:B--2---:R-:W-:-:S03]  /*0330*/  FADD R19, R16, -R17 ;  /* 0x8000001110137221 */ /* 0x004fc60000000000 */
[----:B------:R-:W2:Y:S01]  /*0340*/  LDG.E R16, desc[UR6][R12.64+-0x4] ;  /* 0xfffffc060c107981 */ /* 0x000ea2000c1e1900 */
[----:B------:R-:W-:-:S03]  /*0350*/  FFMA R22, R19, R19, R22 ;  /* 0x0000001313167223 */ /* 0x000fc60000000016 */
[----:B------:R-:W2:Y:S01]  /*0360*/  LDG.E R17, desc[UR6][R10.64+-0x4] ;  /* 0xfffffc060a117981 */ /* 0x000ea2000c1e1900 */
[----:B---3--:R-:W-:-:S03]  /*0370*/  FADD R23, R18, -R23 ;  /* 0x8000001712177221 */ /* 0x008fc60000000000 */
[----:B------:R-:W3:Y:S01]  /*0380*/  LDG.E R18, desc[UR6][R12.64] ;  /* 0x000000060c127981 */ /* 0x000ee2000c1e1900 */
[----:B------:R-:W-:Y:S01]  /*0390*/  FFMA R23, R23, R23, R22 ;  /* 0x0000001717177223 */ /* 0x000fe20000000016 */
[----:B----4-:R-:W-:Y:S02]  /*03a0*/  FADD R26, R26, -R21 ;  /* 0x800000151a1a7221 */ /* 0x010fe40000000000 */
[----:B------:R-:W3:Y:S04]  /*03b0*/  LDG.E R19, desc[UR6][R10.64] ;  /* 0x000000060a137981 */ /* 0x000ee8000c1e1900 */
[----:B------:R-:W4:Y:S01]  /*03c0*/  LDG.E R21, desc[UR6][R12.64+0x4] ;  /* 0x000004060c157981 */ /* 0x000f22000c1e1900 */
[----:B------:R-:W-:-:S03]  /*03d0*/  FFMA R27, R26, R26, R23 ;  /* 0x0000001a1a1b7223 */ /* 0x000fc60000000017 */
[----:B------:R-:W4:Y:S04]  /*03e0*/  LDG.E R22, desc[UR6][R10.64+0x4] ;  /* 0x000004060a167981 */ /* 0x000f28000c1e1900 */
[----:B------:R0:W4:Y:S04]  /*03f0*/  LDG.E R23, desc[UR6][R12.64+0x8] ;  /* 0x000008060c177981 */ /* 0x000128000c1e1900 */
[----:B------:R-:W4:Y:S01]  /*0400*/  LDG.E R26, desc[UR6][R10.64+0x8] ;  /* 0x000008060a1a7981 */ /* 0x000f22000c1e1900 */
[----:B------:R-:W-:-:S05]  /*0410*/  VIADD R14, R14, 0x8 ;  /* 0x000000080e0e7836 */ /* 0x000fca0000000000 */
[----:B------:R-:W-:Y:S01]  /*0420*/  ISETP.NE.AND P0, PT, R14, RZ, PT ;  /* 0x000000ff0e00720c */ /* 0x000fe20003f05270 */
[----:B-----5:R-:W-:Y:S01]  /*0430*/  FADD R28, R28, -R25 ;  /* 0x800000191c1c7221 */ /* 0x020fe20000000000 */
[----:B0-----:R-:W-:Y:S01]  /*0440*/  IADD3 R12, P1, PT, R12, 0x20, RZ ;  /* 0x000000200c0c7810 */ /* 0x001fe20007f3e0ff */
[----:B------:R-:W-:-:S03]  /*0450*/  VIADD R15, R15, 0x8 ;  /* 0x000000080f0f7836 */ /* 0x000fc60000000000 */
[----:B------:R-:W-:Y:S01]  /*0460*/  IADD3.X R13, PT, PT, RZ, R13, RZ, P1, !PT ;  /* 0x0000000dff0d7210 */ /* 0x000fe20000ffe4ff */
[----:B--2---:R-:W-:-:S04]  /*0470*/  FADD R16, R17, -R16 ;  /* 0x8000001011107221 */ /* 0x004fc80000000000 */
[----:B------:R-:W-:Y:S01]  /*0480*/  FFMA R27, R16, R16, R27 ;  /* 0x00000010101b7223 */ /* 0x000fe2000000001b */
[----:B---3--:R-:W-:-:S04]  /*0490*/  FADD R18, R19, -R18 ;  /* 0x8000001213127221 */ /* 0x008fc80000000000 */
[----:B------:R-:W-:Y:S01]  /*04a0*/  FFMA R27, R18, R18, R27 ;  /* 0x00000012121b7223 */ /* 0x000fe2000000001b */
[----:B----4-:R-:W-:-:S04]  /*04b0*/  FADD R22, R22, -R21 ;  /* 0x8000001516167221 */ /* 0x010fc80000000000 */
[----:B------:R-:W-:Y:S01]  /*04c0*/  FFMA R27, R22, R22, R27 ;  /* 0x00000016161b7223 */ /* 0x000fe2000000001b */
[----:B------:R-:W-:-:S04]  /*04d0*/  FADD R26, R26, -R23 ;  /* 0x800000171a1a7221 */ /* 0x000fc80000000000 */
[----:B------:R-:W-:-:S04]  /*04e0*/  FFMA R27, R26, R26, R27 ;  /* 0x0000001a1a1b7223 */ /* 0x000fc8000000001b */
[----:B------:R-:W-:Y:S01]  /*04f0*/  FFMA R22, R28, R28, R27 ;  /* 0x0000001c1c167223 */ /* 0x000fe2000000001b */
[----:B------:R-:W-:Y:S06]  /*0500*/  @P0 BRA `(.L_x_15) ;  /* 0xfffffffc005c0947 */ /* 0x000fec000383ffff */
[----:B------:R-:W-:-:S07]  /*0510*/  IMAD.MOV.U32 R21, RZ, RZ, R6 ;  /* 0x000000ffff157224 */ /* 0x000fce00078e0006 */
.L_x_14:
[----:B------:R-:W-:-:S13]  /*0520*/  ISETP.NE.AND P0, PT, R4, RZ, PT ;  /* 0x000000ff0400720c */ /* 0x000fda0003f05270 */
[----:B------:R-:W-:Y:S05]  /*0530*/  @!P0 BRA `(.L_x_16) ;  /* 0x0000000400048947 */ /* 0x000fea0003800000 */
[----:B------:R-:W-:Y:S02]  /*0540*/  IADD3 R10, PT, PT, R4, -0x1, RZ ;  /* 0xffffffff040a7810 */ /* 0x000fe40007ffe0ff */
[----:B------:R-:W-:Y:S02]  /*0550*/  ISETP.NE.AND P1, PT, R5, RZ, PT ;  /* 0x000000ff0500720c */ /* 0x000fe40003f25270 */
[----:B------:R-:W-:-:S13]  /*0560*/  ISETP.GE.U32.AND P0, PT, R10, 0x3, PT ;  /* 0x000000030a00780c */ /* 0x000fda0003f06070 */
[----:B------:R-:W-:Y:S05]  /*0570*/  @!P0 BRA `(.L_x_17) ;  /* 0x0000000000708947 */ /* 0x000fea0003800000 */
[----:B------:R-:W0:Y:S01]  /*0580*/  LDC.64 R14, c[0x0][0x380] ;  /* 0x0000e000ff0e7b82 */ /* 0x000e220000000a00 */
[--C-:B------:R-:W-:Y:S01]  /*0590*/  IMAD.IADD R17, R3, 0x1, R21.reuse ;  /* 0x0000000103117824 */ /* 0x100fe200078e0215 */
[C---:B------:R-:W-:Y:S01]  /*05a0*/  IADD3 R16, P0, PT, R20.reuse, R21, RZ ;  /* 0x0000001514107210 */ /* 0x040fe20007f1e0ff */
[----:B------:R-:W-:-:S05]  /*05b0*/  IMAD.IADD R19, R20, 0x1, R21 ;  /* 0x0000000114137824 */ /* 0x000fca00078e0215 */
[----:B------:R-:W1:Y:S08]  /*05c0*/  LDC.64 R12, c[0x0][0x388] ;  /* 0x0000e200ff0c7b82 */ /* 0x000e700000000a00 */
[----:B------:R-:W2:Y:S01]  /*05d0*/  LDC.64 R10, c[0x0][0x388] ;  /* 0x0000e200ff0a7b82 */ /* 0x000ea20000000a00 */
[----:B0-----:R-:W-:Y:S01]  /*05e0*/  IMAD.WIDE R14, R17, 0x4, R14 ;  /* 0x00000004110e7825 */ /* 0x001fe200078e020e */
[----:B------:R-:W-:-:S04]  /*05f0*/  IADD3.X R17, PT, PT, RZ, RZ, RZ, P0, !PT ;  /* 0x000000ffff117210 */ /* 0x000fc800007fe4ff */
[----:B------:R-:W3:Y:S01]  /*0600*/  LDG.E R18, desc[UR6][R14.64+0x4] ;  /* 0x000004060e127981 */ /* 0x000ee2000c1e1900 */
[----:B-1----:R-:W-:-:S03]  /*0610*/  IMAD.WIDE.U32 R12, R19, 0x4, R12 ;  /* 0x00000004130c7825 */ /* 0x002fc600078e000c */
[----:B------:R-:W4:Y:S04]  /*0620*/  LDG.E R23, desc[UR6][R14.64+0x8] ;  /* 0x000008060e177981 */ /* 0x000f28000c1e1900 */
[----:B------:R-:W5:Y:S01]  /*0630*/  LDG.E R25, desc[UR6][R14.64+0xc] ;  /* 0x00000c060e197981 */ /* 0x000f62000c1e1900 */
[----:B--2---:R-:W-:-:S03]  /*0640*/  LEA R10, P0, R16, R10, 0x2 ;  /* 0x0000000a100a7211 */ /* 0x004fc600078010ff */
[----:B------:R-:W2:Y:S01]  /*0650*/  LDG.E R13, desc[UR6][R12.64] ;  /* 0x000000060c0d7981 */ /* 0x000ea2000c1e1900 */
[----:B------:R-:W-:-:S03]  /*0660*/  LEA.HI.X R11, R16, R11, R17, 0x2, P0 ;  /* 0x0000000b100b7211 */ /* 0x000fc600000f1411 */
[----:B------:R-:W2:Y:S04]  /*0670*/  LDG.E R16, desc[UR6][R14.64] ;  /* 0x000000060e107981 */ /* 0x000ea8000c1e1900 */
[----:B------:R-:W3:Y:S04]  /*0680*/  LDG.E R19, desc[UR6][R10.64+0x4] ;  /* 0x000004060a137981 */ /* 0x000ee8000c1e1900 */
[----:B------:R-:W4:Y:S04]  /*0690*/  LDG.E R26, desc[UR6][R10.64+0x8] ;  /* 0x000008060a1a7981 */ /* 0x000f28000c1e1900 */
[----:B------:R-:W5:Y:S01]  /*06a0*/  LDG.E R28, desc[UR6][R10.64+0xc] ;  /* 0x00000c060a1c7981 */ /* 0x000f62000c1e1900 */
[----:B------:R-:W-:-:S02]  /*06b0*/  VIADD R21, R21, 0x4 ;  /* 0x0000000415157836 */ /* 0x000fc40000000000 */
[----:B--2---:R-:W-:-:S04]  /*06c0*/  FADD R17, R16, -R13 ;  /* 0x8000000d10117221 */ /* 0x004fc80000000000 */
[----:B------:R-:W-:Y:S01]  /*06d0*/  FFMA R17, R17, R17, R22 ;  /* 0x0000001111117223 */ /* 0x000fe20000000016 */
[----:B---3--:R-:W-:Y:S01]  /*06e0*/  FADD R18, R18, -R19 ;  /* 0x8000001312127221 */ /* 0x008fe20000000000 */
[----:B----4-:R-:W-:-:S03]  /*06f0*/  FADD R26, R23, -R26 ;  /* 0x8000001a171a7221 */ /* 0x010fc60000000000 */
[----:B------:R-:W-:Y:S01]  /*0700*/  FFMA R17, R18, R18, R17 ;  /* 0x0000001212117223 */ /* 0x000fe20000000011 */
[----:B-----5:R-:W-:-:S03]  /*0710*/  FADD R28, R25, -R28 ;  /* 0x8000001c191c7221 */ /* 0x020fc60000000000 */
[----:B------:R-:W-:-:S04]  /*0720*/  FFMA R17, R26, R26, R17 ;  /* 0x0000001a1a117223 */ /* 0x000fc80000000011 */
[----:B------:R-:W-:-:S07]  /*0730*/  FFMA R22, R28, R28, R17 ;  /* 0x0000001c1c167223 */ /* 0x000fce0000000011 */
.L_x_17:
[----:B------:R-:W-:Y:S05]  /*0740*/  @!P1 BRA `(.L_x_16) ;  /* 0x0000000000809947 */ /* 0x000fea0003800000 */
[----:B------:R-:W-:Y:S01]  /*0750*/  ISETP.NE.AND P0, PT, R5, 0x1, PT ;  /* 0x000000010500780c */ /* 0x000fe20003f05270 */
[----:B------:R-:W0:Y:S01]  /*0760*/  LDC.64 R12, c[0x0][0x388] ;  /* 0x0000e200ff0c7b82 */ /* 0x000e220000000a00 */
[----:B------:R-:W-:-:S07]  /*0770*/  LOP3.LUT P1, RZ, R24, 0x1, RZ, 0xc0, !PT ;  /* 0x0000000118ff7812 */ /* 0x000fce000782c0ff */
[----:B------:R-:W1:Y:S04]  /*0780*/  LDC.64 R14, c[0x0][0x380] ;  /* 0x0000e000ff0e7b82 */ /* 0x000e680000000a00 */
[CC--:B------:R-:W-:Y:S02]  /*0790*/  @P0 IADD3 R23, P2, PT, R20.reuse, R21.reuse, RZ ;  /* 0x0000001514170210 */ /* 0x0c0fe40007f5e0ff */
[----:B------:R-:W-:Y:S02]  /*07a0*/  @P0 IADD3 R25, PT, PT, R20, R21, RZ ;  /* 0x0000001514190210 */ /* 0x000fe40007ffe0ff */
[----:B------:R-:W2:Y:S01]  /*07b0*/  @P0 LDC.64 R10, c[0x0][0x388] ;  /* 0x0000e200ff0a0b82 */ /* 0x000ea20000000a00 */
[----:B------:R-:W-:-:S07]  /*07c0*/  @P0 IMAD.X R24, RZ, RZ, RZ, P2 ;  /* 0x000000ffff180224 */ /* 0x000fce00010e06ff */
[----:B------:R-:W3:Y:S01]  /*07d0*/  LDC.64 R16, c[0x0][0x380] ;  /* 0x0000e000ff107b82 */ /* 0x000ee20000000a00 */
[----:B0-----:R-:W-:-:S06]  /*07e0*/  @P0 IMAD.WIDE.U32 R12, R25, 0x4, R12 ;  /* 0x00000004190c0825 */ /* 0x001fcc00078e000c */
[----:B------:R-:W4:Y:S01]  /*07f0*/  @P0 LDG.E R13, desc[UR6][R12.64] ;  /* 0x000000060c0d0981 */ /* 0x000f22000c1e1900 */
[----:B------:R-:W0:Y:S01]  /*0800*/  LDC.64 R18, c[0x0][0x388] ;  /* 0x0000e200ff127b82 */ /* 0x000e220000000a00 */
[----:B--2---:R-:W-:-:S04]  /*0810*/  @P0 LEA R10, P2, R23, R10, 0x2 ;  /* 0x0000000a170a0211 */ /* 0x004fc800078410ff */
[----:B------:R-:W-:Y:S01]  /*0820*/  @P0 LEA.HI.X R11, R23, R11, R24, 0x2, P2 ;  /* 0x0000000b170b0211 */ /* 0x000fe200010f1418 */
[----:B------:R-:W-:Y:S01]  /*0830*/  @P0 IMAD.IADD R23, R3, 0x1, R21 ;  /* 0x0000000103170824 */ /* 0x000fe200078e0215 */
[----:B------:R-:W-:-:S03]  /*0840*/  @P0 IADD3 R21, PT, PT, R21, 0x2, RZ ;  /* 0x0000000215150810 */ /* 0x000fc60007ffe0ff */
[----:B-1----:R-:W-:Y:S01]  /*0850*/  @P0 IMAD.WIDE R14, R23, 0x4, R14 ;  /* 0x00000004170e0825 */ /* 0x002fe200078e020e */
[----:B------:R-:W2:Y:S03]  /*0860*/  @P0 LDG.E R10, desc[UR6][R10.64+0x4] ;  /* 0x000004060a0a0981 */ /* 0x000ea6000c1e1900 */
[----:B------:R-:W-:Y:S01]  /*0870*/  @P1 IMAD.IADD R23, R20, 0x1, R21 ;  /* 0x0000000114171824 */ /* 0x000fe200078e0215 */
[----:B------:R-:W-:Y:S01]  /*0880*/  @P1 IADD3 R21, PT, PT, R3, R21, RZ ;  /* 0x0000001503151210 */ /* 0x000fe20007ffe0ff */
[----:B------:R-:W4:Y:S02]  /*0890*/  @P0 LDG.E R20, desc[UR6][R14.64] ;  /* 0x000000060e140981 */ /* 0x000f24000c1e1900 */
[----:B0-----:R-:W-:Y:S02]  /*08a0*/  @P1 IMAD.WIDE.U32 R18, R23, 0x4, R18 ;  /* 0x0000000417121825 */ /* 0x001fe400078e0012 */
[----:B------:R-:W2:Y:S02]  /*08b0*/  @P0 LDG.E R23, desc[UR6][R14.64+0x4] ;  /* 0x000004060e170981 */ /* 0x000ea4000c1e1900 */
[----:B---3--:R-:W-:-:S02]  /*08c0*/  @P1 IMAD.WIDE R16, R21, 0x4, R16 ;  /* 0x0000000415101825 */ /* 0x008fc400078e0210 */
[----:B------:R-:W3:Y:S04]  /*08d0*/  @P1 LDG.E R19, desc[UR6][R18.64] ;  /* 0x0000000612131981 */ /* 0x000ee8000c1e1900 */
[----:B------:R-:W3:Y:S01]  /*08e0*/  @P1 LDG.E R16, desc[UR6][R16.64] ;  /* 0x0000000610101981 */ /* 0x000ee2000c1e1900 */
[----:B----4-:R-:W-:Y:S01]  /*08f0*/  @P0 FADD R21, R20, -R13 ;  /* 0x8000000d14150221 */ /* 0x010fe20000000000 */
[----:B--2---:R-:W-:-:S03]  /*0900*/  @P0 FADD R20, R23, -R10 ;  /* 0x8000000a17140221 */ /* 0x004fc60000000000 */
[----:B------:R-:W-:-:S04]  /*0910*/  @P0 FFMA R21, R21, R21, R22 ;  /* 0x0000001515150223 */ /* 0x000fc80000000016 */
[----:B------:R-:W-:Y:S01]  /*0920*/  @P0 FFMA R22, R20, R20, R21 ;  /* 0x0000001414160223 */ /* 0x000fe20000000015 */
[----:B---3--:R-:W-:-:S04]  /*0930*/  @P1 FADD R11, R16, -R19 ;  /* 0x80000013100b1221 */ /* 0x008fc80000000000 */
[----:B------:R-:W-:-:S07]  /*0940*/  @P1 FFMA R22, R11, R11, R22 ;  /* 0x0000000b0b161223 */ /* 0x000fce0000000016 */
.L_x_16:
[----:B------:R-:W0:Y:S01]  /*0950*/  LDCU UR8, c[0x0][0x39c] ;  /* 0x00007380ff0877ac */ /* 0x000e220008000800 */
[----:B------:R-:W-:Y:S01]  /*0960*/  VIADD R10, R9, 0x1 ;  /* 0x00000001090a7836 */ /* 0x000fe20000000000 */
[----:B------:R-:W-:-:S04]  /*0970*/  FSETP.GEU.AND P0, PT, R22, R7, PT ;  /* 0x000000071600720b */ /* 0x000fc80003f0e000 */
[----:B------:R-:W-:Y:S02]  /*0980*/  FSEL R7, R22, R7, !P0 ;  /* 0x0000000716077208 */ /* 0x000fe40004000000 */
[----:B------:R-:W-:Y:S02]  /*0990*/  SEL R2, R9, R2, !P0 ;  /* 0x0000000209027207 */ /* 0x000fe40004000000 */
[----:B0-----:R-:W-:-:S13]  /*09a0*/  ISETP.NE.AND P1, PT, R10, UR8, PT ;  /* 0x000000080a007c0c */ /* 0x001fda000bf25270 */
[----:B------:R-:W-:Y:S05]  /*09b0*/  @!P1 BRA `(.L_x_12) ;  /* 0x0000000400049947 */ /* 0x000fea0003800000 */
[----:B------:R-:W-:Y:S01]  /*09c0*/  MOV R9, R10 ;  /* 0x0000000a00097202 */ /* 0x000fe20000000f00 */
[----:B------:R-:W-:Y:S06]  /*09d0*/  BRA `(.L_x_18) ;  /* 0xfffffff400f47947 */ /* 0x000fec000383ffff */
.L_x_13:
[----:B------:R-:W-:Y:S01]  /*09e0*/  UISETP.GE.U32.AND UP0, UPT, UR4, 0x4, UPT ;  /* 0x000000040400788c */ /* 0x000fe2000bf06070 */
[----:B------:R-:W-:Y:S02]  /*09f0*/  HFMA2 R5, -RZ, RZ, 0, 0 ;  /* 0x00000000ff057431 */ /* 0x000fe400000001ff */
[----:B------:R-:W-:Y:S01]  /*0a00*/  IMAD.MOV.U32 R3, RZ, RZ, 0x7f7fffff ;  /* 0x7f7fffffff037424 */ /* 0x000fe200078e00ff */
[----:B------:R-:W-:Y:S01]  /*0a10*/  ULOP3.LUT UR5, UR4, 0x3, URZ, 0xc0, !UPT ;  /* 0x0000000304057892 */ /* 0x000fe2000f8ec0ff */
[----:B------:R-:W-:-:S04]  /*0a20*/  IMAD.MOV.U32 R2, RZ, RZ, RZ ;  /* 0x000000ffff027224 */ /* 0x000fc800078e00ff */
[----:B------:R-:W-:Y:S07]  /*0a30*/  BRA.U !UP0, `(.L_x_19) ;  /* 0x0000000108bc7547 */ /* 0x000fee000b800000 */
[----:B------:R-:W-:Y:S01]  /*0a40*/  ULOP3.LUT UR4, UR4, 0x7ffffffc, URZ, 0xc0, !UPT ;  /* 0x7ffffffc04047892 */ /* 0x000fe2000f8ec0ff */
[----:B------:R-:W-:Y:S01]  /*0a50*/  MOV R3, 0x7f7fffff ;  /* 0x7f7fffff00037802 */ /* 0x000fe20000000f00 */
[----:B------:R-:W-:Y:S01]  /*0a60*/  IMAD.MOV.U32 R4, RZ, RZ, RZ ;  /* 0x000000ffff047224 */ /* 0x000fe200078e00ff */
[----:B------:R-:W-:Y:S01]  /*0a70*/  MOV R2, RZ ;  /* 0x000000ff00027202 */ /* 0x000fe20000000f00 */
[----:B------:R-:W-:Y:S02]  /*0a80*/  UISETP.GT.AND UP0, UPT, UR4, URZ, UPT ;  /* 0x000000ff0400728c */ /* 0x000fe4000bf04270 */
[----:B------:R-:W-:-:S07]  /*0a90*/  IMAD.U32 R5, RZ, RZ, UR4 ;  /* 0x00000004ff057e24 */ /* 0x000fce000f8e00ff */
[----:B------:R-:W-:Y:S05]  /*0aa0*/  BRA.U !UP0, `(.L_x_20) ;  /* 0x0000000108887547 */ /* 0x000fea000b800000 */
[----:B------:R-:W-:Y:S02]  /*0ab0*/  IADD3 R6, PT, PT, R5, -R4, RZ ;  /* 0x8000000405067210 */ /* 0x000fe40007ffe0ff */
[----:B------:R-:W-:Y:S02]  /*0ac0*/  PLOP3.LUT P0, PT, PT, PT, PT, 0x80, 0x8 ;  /* 0x000000000008781c */ /* 0x000fe40003f0f070 */
[----:B------:R-:W-:-:S13]  /*0ad0*/  ISETP.GT.AND P1, PT, R6, 0xc, PT ;  /* 0x0000000c0600780c */ /* 0x000fda0003f24270 */
[----:B------:R-:W-:Y:S05]  /*0ae0*/  @!P1 BRA `(.L_x_21) ;  /* 0x0000000000449947 */ /* 0x000fea0003800000 */
[----:B------:R-:W-:Y:S01]  /*0af0*/  PLOP3.LUT P0, PT, PT, PT, PT, 0x8, 0x80 ;  /* 0x000000000080781c */ /* 0x000fe20003f0e170 */
[----:B------:R-:W-:-:S12]  /*0b00*/  VIADD R7, R5, 0xfffffff4 ;  /* 0xfffffff405077836 */ /* 0x000fd80000000000 */
.L_x_22:
[----:B------:R-:W-:-:S04]  /*0b10*/  FSETP.GT.AND P2, PT, R3, RZ, PT ;  /* 0x000000ff0300720b */ /* 0x000fc80003f44000 */
[----:B------:R-:W-:Y:S02]  /*0b20*/  FSEL R3, R3, RZ, !P2 ;  /* 0x000000ff03037208 */ /* 0x000fe40005000000 */
[----:B------:R-:W-:Y:S02]  /*0b30*/  SEL R2, R4, R2, P2 ;  /* 0x0000000204027207 */ /* 0x000fe40001000000 */
[----:B------:R-:W-:-:S04]  /*0b40*/  FSETP.GT.AND P3, PT, R3, RZ, PT ;  /* 0x000000ff0300720b */ /* 0x000fc80003f64000 */
[----:B------:R-:W-:-:S04]  /*0b50*/  FSEL R3, R3, RZ, !P3 ;  /* 0x000000ff03037208 */ /* 0x000fc80005800000 */
[----:B------:R-:W-:-:S04]  /*0b60*/  FSETP.GT.AND P4, PT, R3, RZ, PT ;  /* 0x000000ff0300720b */ /* 0x000fc80003f84000 */
[----:B------:R-:W-:Y:S02]  /*0b70*/  FSEL R3, R3, RZ, !P4 ;  /* 0x000000ff03037208 */ /* 0x000fe40006000000 */
[----:B------:R-:W-:Y:S02]  /*0b80*/  @P3 IADD3 R2, PT, PT, R4, 0x4, RZ ;  /* 0x0000000404023810 */ /* 0x000fe40007ffe0ff */
[----:B------:R-:W-:-:S04]  /*0b90*/  FSETP.GT.AND P1, PT, R3, RZ, PT ;  /* 0x000000ff0300720b */ /* 0x000fc80003f24000 */
[----:B------:R-:W-:Y:S01]  /*0ba0*/  FSEL R3, R3, RZ, !P1 ;  /* 0x000000ff03037208 */ /* 0x000fe20004800000 */
[----:B------:R-:W-:-:S08]  /*0bb0*/  @P4 VIADD R2, R4, 0x8 ;  /* 0x0000000804024836 */ /* 0x000fd00000000000 */
[C---:B------:R-:W-:Y:S01]  /*0bc0*/  @P1 IADD3 R2, PT, PT, R4.reuse, 0xc, RZ ;  /* 0x0000000c04021810 */ /* 0x040fe20007ffe0ff */
[----:B------:R-:W-:-:S05]  /*0bd0*/  VIADD R4, R4, 0x10 ;  /* 0x0000001004047836 */ /* 0x000fca0000000000 */
[----:B------:R-:W-:-:S13]  /*0be0*/  ISETP.GE.AND P2, PT, R4, R7, PT ;  /* 0x000000070400720c */ /* 0x000fda0003f46270 */
[----:B------:R-:W-:Y:S05]  /*0bf0*/  @!P2 BRA `(.L_x_22) ;  /* 0xfffffffc00c4a947 */ /* 0x000fea000383ffff */
.L_x_21:
[----:B------:R-:W-:-:S04]  /*0c00*/  IADD3 R6, PT, PT, R5, -R4, RZ ;  /* 0x8000000405067210 */ /* 0x000fc80007ffe0ff */
[----:B------:R-:W-:-:S13]  /*0c10*/  ISETP.GT.AND P1, PT, R6, 0x4, PT ;  /* 0x000000040600780c */ /* 0x000fda0003f24270 */
[----:B------:R-:W-:Y:S05]  /*0c20*/  @!P1 BRA `(.L_x_23) ;  /* 0x0000000000209947 */ /* 0x000fea0003800000 */
[C---:B------:R-:W-:Y:S02]  /*0c30*/  FSETP.GT.AND P1, PT, R3.reuse, RZ, PT ;  /* 0x000000ff0300720b */ /* 0x040fe40003f24000 */
[----:B------:R-:W-:Y:S02]  /*0c40*/  PLOP3.LUT P0, PT, PT, PT, PT, 0x8, 0x80 ;  /* 0x000000000080781c */ /* 0x000fe40003f0e170 */
[----:B------:R-:W-:Y:S02]  /*0c50*/  FSEL R3, R3, RZ, !P1 ;  /* 0x000000ff03037208 */ /* 0x000fe40004800000 */
[----:B------:R-:W-:Y:S02]  /*0c60*/  SEL R2, R4, R2, P1 ;  /* 0x0000000204027207 */ /* 0x000fe40000800000 */
[----:B------:R-:W-:-:S04]  /*0c70*/  FSETP.GT.AND P2, PT, R3, RZ, PT ;  /* 0x000000ff0300720b */ /* 0x000fc80003f44000 */
[----:B------:R-:W-:-:S09]  /*0c80*/  FSEL R3, R3, RZ, !P2 ;  /* 0x000000ff03037208 */ /* 0x000fd20005000000 */
[C---:B------:R-:W-:Y:S01]  /*0c90*/  @P2 VIADD R2, R4.reuse, 0x4 ;  /* 0x0000000404022836 */ /* 0x040fe20000000000 */
[----:B------:R-:W-:-:S07]  /*0ca0*/  IADD3 R4, PT, PT, R4, 0x8, RZ ;  /* 0x0000000804047810 */ /* 0x000fce0007ffe0ff */
.L_x_23:
[----:B------:R-:W-:-:S13]  /*0cb0*/  ISETP.NE.OR P0, PT, R4, R5, P0 ;  /* 0x000000050400720c */ /* 0x000fda0000705670 */
[----:B------:R-:W-:Y:S05]  /*0cc0*/  @!P0 BRA `(.L_x_19) ;  /* 0x0000000000188947 */ /* 0x000fea0003800000 */
.L_x_20:
[----:B------:R-:W-:-:S04]  /*0cd0*/  FSETP.GT.AND P1, PT, R3, RZ, PT ;  /* 0x000000ff0300720b */ /* 0x000fc80003f24000 */
[C---:B------:R-:W-:Y:S01]  /*0ce0*/  SEL R2, R4.reuse, R2, P1 ;  /* 0x0000000204027207 */ /* 0x040fe20000800000 */
[----:B------:R-:W-:Y:S01]  /*0cf0*/  VIADD R4, R4, 0x4 ;  /* 0x0000000404047836 */ /* 0x000fe20000000000 */
[----:B------:R-:W-:-:S04]  /*0d00*/  FSEL R3, R3, RZ, !P1 ;  /* 0x000000ff03037208 */ /* 0x000fc80004800000 */
[----:B------:R-:W-:-:S13]  /*0d10*/  ISETP.NE.AND P0, PT, R4, R5, PT ;  /* 0x000000050400720c */ /* 0x000fda0003f05270 */
[----:B------:R-:W-:Y:S05]  /*0d20*/  @P0 BRA `(.L_x_20) ;  /* 0xfffffffc00e80947 */ /* 0x000fea000383ffff */
.L_x_19:
[----:B------:R-:W-:-:S09]  /*0d30*/  UISETP.NE.AND UP0, UPT, UR5, URZ, UPT ;  /* 0x000000ff0500728c */ /* 0x000fd2000bf05270 */
[----:B------:R-:W-:Y:S05]  /*0d40*/  BRA.U !UP0, `(.L_x_12) ;  /* 0x0000000108207547 */ /* 0x000fea000b800000 */
[----:B------:R-:W-:-:S05]  /*0d50*/  UMOV UR4, URZ ;  /* 0x000000ff00047c82 */ /* 0x000fca0008000000 */
.L_x_24:
[----:B------:R-:W-:Y:S01]  /*0d60*/  UIADD3 UR4, UPT, UPT, UR4, 0x1, URZ ;  /* 0x0000000104047890 */ /* 0x000fe2000fffe0ff */
[----:B------:R-:W-:-:S03]  /*0d70*/  FSETP.GT.AND P0, PT, R3, RZ, PT ;  /* 0x000000ff0300720b */ /* 0x000fc60003f04000 */
[----:B------:R-:W-:Y:S01]  /*0d80*/  UISETP.NE.AND UP0, UPT, UR4, UR5, UPT ;  /* 0x000000050400728c */ /* 0x000fe2000bf05270 */
[----:B------:R-:W-:Y:S02]  /*0d90*/  SEL R2, R5, R2, P0 ;  /* 0x0000000205027207 */ /* 0x000fe40000000000 */
[----:B------:R-:W-:Y:S02]  /*0da0*/  FSEL R3, R3, RZ, !P0 ;  /* 0x000000ff03037208 */ /* 0x000fe40004000000 */
[----:B------:R-:W-:-:S04]  /*0db0*/  IADD3 R5, PT, PT, R5, 0x1, RZ ;  /* 0x0000000105057810 */ /* 0x000fc80007ffe0ff */
[----:B------:R-:W-:Y:S05]  /*0dc0*/  BRA.U UP0, `(.L_x_24) ;  /* 0xfffffffd00e47547 */ /* 0x000fea000b83ffff */
.L_x_12:
[----:B------:R-:W0:Y:S02]  /*0dd0*/  LDC.64 R4, c[0x0][0x390] ;  /* 0x0000e400ff047b82 */ /* 0x000e240000000a00 */
[----:B0-----:R-:W-:-:S05]  /*0de0*/  IMAD.WIDE R4, R0, 0x4, R4 ;  /* 0x0000000400047825 */ /* 0x001fca00078e0204 */
[----:B------:R-:W-:Y:S01]  /*0df0*/  STG.E desc[UR6][R4.64], R2 ;  /* 0x0000000204007986 */ /* 0x000fe2000c101906 */
[----:B------:R-:W-:Y:S05]  /*0e00*/  EXIT ;  /* 0x000000000000794d */ /* 0x000fea0003800000 */
.L_x_25:
        /* <DEDUP_REMOVED lines=15> */
.L_x_27:


//--------------------- .nv.shared._Z16update_centroidsPfS_PiS0_iii --------------------------
	.section	.nv.shared._Z16update_centroidsPfS_PiS0_iii,"aw",@nobits
	.sectionflags	@""
	.align	16
	.zero		1024


//--------------------- .nv.shared.reserved.0     --------------------------
	.section	.nv.shared.reserved.0,"aw",@nobits
	.weak		__nv_reservedSMEM_offset_0_alias
	.size		__nv_reservedSMEM_offset_0_alias, 0, 64
	.other		__nv_reservedSMEM_offset_0_alias,@"STO_CUDA_RESERVED_SHARED STV_DEFAULT"
__nv_reservedSMEM_offset_0_alias:
	.zero		0
	.zero		64


//--------------------- .nv.shared._Z15assign_clustersPfS_Piiii --------------------------
	.section	.nv.shared._Z15assign_clustersPfS_Piiii,"aw",@nobits
	.sectionflags	@""
	.align	16
	.zero		1024


//--------------------- .nv.constant0._Z16update_centroidsPfS_PiS0_iii --------------------------
	.section	.nv.constant0._Z16update_centroidsPfS_PiS0_iii,"a",@progbits
	.sectionflags	@""
	.align	4
.nv.constant0._Z16update_centroidsPfS_PiS0_iii:
	.zero		940


//--------------------- .nv.constant0._Z15assign_clustersPfS_Piiii --------------------------
	.section	.nv.constant0._Z15assign_clustersPfS_Piiii,"a",@progbits
	.sectionflags	@""
	.align	4
.nv.constant0._Z15assign_clustersPfS_Piiii:
	.zero		932


//--------------------- SYMBOLS --------------------------

	.type		.nv.reservedSmem.offset0,@object
	.size		.nv.reservedSmem.offset0,0x4
	.type		.nv.reservedSmem.cap,@object
	.size		.nv.reservedSmem.cap,0x4
